	.target	sm_90a

	.elftype	@"ET_EXEC"


//--------------------- .note.nv.tkinfo           --------------------------
	.section	.note.nv.tkinfo,"",@"SHT_NOTE"
	.sectionflags	@"SHF_NOTE_NV_TKINFO"
	.tkinfo
        /*0018*/ 	.word	0x00000002
        /*0030*/ 	.string	""
        /*0030*/ 	.string	"ptxas"
        /*0030*/ 	.string	"Cuda compilation tools, release 13.0, V13.0.88"
        /*0030*/ 	.string	"Build cuda_13.0.r13.0/compiler.36424714_0"
        /*0030*/ 	.string	"-arch sm_90a -m 64 "



//--------------------- .note.nv.cuinfo           --------------------------
	.section	.note.nv.cuinfo,"",@"SHT_NOTE"
	.sectionflags	@"SHF_NOTE_NV_CUINFO"
        /*0018*/ 	.short	0x0002
        /*001a*/ 	.short	0x005a
        /*001c*/ 	.short	0x0082
	.zero		2


//--------------------- .nv.info                  --------------------------
	.section	.nv.info,"",@"SHT_CUDA_INFO"
	.align	4


	//----- nvinfo : EIATTR_REGCOUNT
	.align		4
        /*0000*/ 	.byte	0x04, 0x2f
        /*0002*/ 	.short	(.L_12 - .L_11)
	.align		4
.L_11:
        /*0004*/ 	.word	index@(_ZN7cutlass13device_kernelINS_4gemm6kernel13GemmUniversalIN4cute5tupleIJiiiiEEENS1_10collective13CollectiveMmaINS1_37MainloopSm90TmaGmmaWarpSpecializedFP8ILi4ENS5_IJNS4_1CILi2EEESB_NSA_ILi1EEEEEENS1_35KernelTmaWarpSpecializedCooperativeEEENS5_IJNSA_ILi256EEESG_NSA_ILi128EEEEEENS_12float_e5m2_tENS5_IJlSC_lEEESJ_SK_NS4_8TiledMMAINS4_8MMA_AtomIJNS4_4SM904GMMA31MMA_64x256x32_F32E5M2E5M2_SS_TNILNSO_7ScaleInE1ELSQ_1EEEEEENS4_6LayoutINS5_IJSB_SC_SC_EEENS5_IJSC_NSA_ILi0EEESV_EEEEENS5_IJNS4_10UnderscoreESY_SY_EEEEENS4_23SM90_TMA_LOAD_MULTICASTENS4_14ComposedLayoutINS4_7SwizzleILi3ELi4ELi3EEENS4_18smem_ptr_flag_bitsILi8EEENST_INS5_IJNSA_ILi8EEESH_EEENS5_IJSH_SC_EEEEEEEvNS4_8identityES11_S1B_vS1C_EENS_8epilogue10collective6detail29Sm90TmaWarpSpecializedAdapterINS1F_15DefaultEpilogueISJ_SK_SK_NS1E_6thread17LinearCombinationISJ_Li1EffLNS1J_9ScaleType4KindE0ELNS_15FloatRoundStyleE2ESJ_EENS1_15EpilogueDefaultEEEEEvvEEEEvNT_6ParamsE)
        /*0008*/ 	.word	0x000000a8


	//----- nvinfo : EIATTR_FRAME_SIZE
	.align		4
.L_12:
        /*000c*/ 	.byte	0x04, 0x11
        /*000e*/ 	.short	(.L_14 - .L_13)
	.align		4
.L_13:
        /*0010*/ 	.word	index@(_ZN7cutlass13device_kernelINS_4gemm6kernel13GemmUniversalIN4cute5tupleIJiiiiEEENS1_10collective13CollectiveMmaINS1_37MainloopSm90TmaGmmaWarpSpecializedFP8ILi4ENS5_IJNS4_1CILi2EEESB_NSA_ILi1EEEEEENS1_35KernelTmaWarpSpecializedCooperativeEEENS5_IJNSA_ILi256EEESG_NSA_ILi128EEEEEENS_12float_e5m2_tENS5_IJlSC_lEEESJ_SK_NS4_8TiledMMAINS4_8MMA_AtomIJNS4_4SM904GMMA31MMA_64x256x32_F32E5M2E5M2_SS_TNILNSO_7ScaleInE1ELSQ_1EEEEEENS4_6LayoutINS5_IJSB_SC_SC_EEENS5_IJSC_NSA_ILi0EEESV_EEEEENS5_IJNS4_10UnderscoreESY_SY_EEEEENS4_23SM90_TMA_LOAD_MULTICASTENS4_14ComposedLayoutINS4_7SwizzleILi3ELi4ELi3EEENS4_18smem_ptr_flag_bitsILi8EEENST_INS5_IJNSA_ILi8EEESH_EEENS5_IJSH_SC_EEEEEEEvNS4_8identityES11_S1B_vS1C_EENS_8epilogue10collective6detail29Sm90TmaWarpSpecializedAdapterINS1F_15DefaultEpilogueISJ_SK_SK_NS1E_6thread17LinearCombinationISJ_Li1EffLNS1J_9ScaleType4KindE0ELNS_15FloatRoundStyleE2ESJ_EENS1_15EpilogueDefaultEEEEEvvEEEEvNT_6ParamsE)
        /*0014*/ 	.word	0x00000cc8


	//----- nvinfo : EIATTR_MIN_STACK_SIZE
	.align		4
.L_14:
        /*0018*/ 	.byte	0x04, 0x12
        /*001a*/ 	.short	(.L_16 - .L_15)
	.align		4
.L_15:
        /*001c*/ 	.word	index@(_ZN7cutlass13device_kernelINS_4gemm6kernel13GemmUniversalIN4cute5tupleIJiiiiEEENS1_10collective13CollectiveMmaINS1_37MainloopSm90TmaGmmaWarpSpecializedFP8ILi4ENS5_IJNS4_1CILi2EEESB_NSA_ILi1EEEEEENS1_35KernelTmaWarpSpecializedCooperativeEEENS5_IJNSA_ILi256EEESG_NSA_ILi128EEEEEENS_12float_e5m2_tENS5_IJlSC_lEEESJ_SK_NS4_8TiledMMAINS4_8MMA_AtomIJNS4_4SM904GMMA31MMA_64x256x32_F32E5M2E5M2_SS_TNILNSO_7ScaleInE1ELSQ_1EEEEEENS4_6LayoutINS5_IJSB_SC_SC_EEENS5_IJSC_NSA_ILi0EEESV_EEEEENS5_IJNS4_10UnderscoreESY_SY_EEEEENS4_23SM90_TMA_LOAD_MULTICASTENS4_14ComposedLayoutINS4_7SwizzleILi3ELi4ELi3EEENS4_18smem_ptr_flag_bitsILi8EEENST_INS5_IJNSA_ILi8EEESH_EEENS5_IJSH_SC_EEEEEEEvNS4_8identityES11_S1B_vS1C_EENS_8epilogue10collective6detail29Sm90TmaWarpSpecializedAdapterINS1F_15DefaultEpilogueISJ_SK_SK_NS1E_6thread17LinearCombinationISJ_Li1EffLNS1J_9ScaleType4KindE0ELNS_15FloatRoundStyleE2ESJ_EENS1_15EpilogueDefaultEEEEEvvEEEEvNT_6ParamsE)
        /*0020*/ 	.word	0x00000cc8
.L_16:


//--------------------- .nv.compat                --------------------------
	.section	.nv.compat,"",@"SHT_CUDA_COMPAT_INFO"
	.align	4
        /*0000*/ 	.byte	0x02, 0x09, 0x01, 0x00, 0x02, 0x02, 0x04, 0x00, 0x02, 0x05, 0x05, 0x00, 0x03, 0x07, 0x01, 0x01
        /*0010*/ 	.byte	0x02, 0x03, 0x01, 0x00, 0x02, 0x06, 0x01, 0x00, 0x04, 0x0b, 0x08, 0x00, 0x00, 0x00, 0x00, 0x00
        /*0020*/ 	.byte	0x00, 0x00, 0x00, 0x00


//--------------------- .nv.info._ZN7cutlass13device_kernelINS_4gemm6kernel13GemmUniversalIN4cute5tupleIJiiiiEEENS1_10collective13CollectiveMmaINS1_37MainloopSm90TmaGmmaWarpSpecializedFP8ILi4ENS5_IJNS4_1CILi2EEESB_NSA_ILi1EEEEEENS1_35KernelTmaWarpSpecializedCooperativeEEENS5_IJNSA_ILi256EEESG_NSA_ILi128EEEEEENS_12float_e5m2_tENS5_IJlSC_lEEESJ_SK_NS4_8TiledMMAINS4_8MMA_AtomIJNS4_4SM904GMMA31MMA_64x256x32_F32E5M2E5M2_SS_TNILNSO_7ScaleInE1ELSQ_1EEEEEENS4_6LayoutINS5_IJSB_SC_SC_EEENS5_IJSC_NSA_ILi0EEESV_EEEEENS5_IJNS4_10UnderscoreESY_SY_EEEEENS4_23SM90_TMA_LOAD_MULTICASTENS4_14ComposedLayoutINS4_7SwizzleILi3ELi4ELi3EEENS4_18smem_ptr_flag_bitsILi8EEENST_INS5_IJNSA_ILi8EEESH_EEENS5_IJSH_SC_EEEEEEEvNS4_8identityES11_S1B_vS1C_EENS_8epilogue10collective6detail29Sm90TmaWarpSpecializedAdapterINS1F_15DefaultEpilogueISJ_SK_SK_NS1E_6thread17LinearCombinationISJ_Li1EffLNS1J_9ScaleType4KindE0ELNS_15FloatRoundStyleE2ESJ_EENS1_15EpilogueDefaultEEEEEvvEEEEvNT_6ParamsE --------------------------
	.section	.nv.info._ZN7cutlass13device_kernelINS_4gemm6kernel13GemmUniversalIN4cute5tupleIJiiiiEEENS1_10collective13CollectiveMmaINS1_37MainloopSm90TmaGmmaWarpSpecializedFP8ILi4ENS5_IJNS4_1CILi2EEESB_NSA_ILi1EEEEEENS1_35KernelTmaWarpSpecializedCooperativeEEENS5_IJNSA_ILi256EEESG_NSA_ILi128EEEEEENS_12float_e5m2_tENS5_IJlSC_lEEESJ_SK_NS4_8TiledMMAINS4_8MMA_AtomIJNS4_4SM904GMMA31MMA_64x256x32_F32E5M2E5M2_SS_TNILNSO_7ScaleInE1ELSQ_1EEEEEENS4_6LayoutINS5_IJSB_SC_SC_EEENS5_IJSC_NSA_ILi0EEESV_EEEEENS5_IJNS4_10UnderscoreESY_SY_EEEEENS4_23SM90_TMA_LOAD_MULTICASTENS4_14ComposedLayoutINS4_7SwizzleILi3ELi4ELi3EEENS4_18smem_ptr_flag_bitsILi8EEENST_INS5_IJNSA_ILi8EEESH_EEENS5_IJSH_SC_EEEEEEEvNS4_8identityES11_S1B_vS1C_EENS_8epilogue10collective6detail29Sm90TmaWarpSpecializedAdapterINS1F_15DefaultEpilogueISJ_SK_SK_NS1E_6thread17LinearCombinationISJ_Li1EffLNS1J_9ScaleType4KindE0ELNS_15FloatRoundStyleE2ESJ_EENS1_15EpilogueDefaultEEEEEvvEEEEvNT_6ParamsE,"",@"SHT_CUDA_INFO"
	.sectionflags	@""
	.align	4


	//----- nvinfo : EIATTR_CUDA_API_VERSION
	.align		4
        /*0000*/ 	.byte	0x04, 0x37
        /*0002*/ 	.short	(.L_18 - .L_17)
.L_17:
        /*0004*/ 	.word	0x00000082


	//----- nvinfo : EIATTR_KPARAM_INFO
	.align		4
.L_18:
        /*0008*/ 	.byte	0x04, 0x17
        /*000a*/ 	.short	(.L_20 - .L_19)
.L_19:
        /*000c*/ 	.word	0x00000000
        /*0010*/ 	.short	0x0000
        /*0012*/ 	.short	0x0070
        /*0014*/ 	.byte	0x00, 0xf0, 0x01, 0x10


	//----- nvinfo : EIATTR_SPARSE_MMA_MASK
	.align		4
.L_20:
        /*0018*/ 	.byte	0x03, 0x50
        /*001a*/ 	.short	0x0000


	//----- nvinfo : EIATTR_MAXREG_COUNT
	.align		4
        /*001c*/ 	.byte	0x03, 0x1b
        /*001e*/ 	.short	0x00a8


	//----- nvinfo : EIATTR_NUM_BARRIERS
	.align		4
        /*0020*/ 	.byte	0x02, 0x4c
        /*0022*/ 	.byte	0x01
	.zero		1


	//----- nvinfo : EIATTR_ANNOTATIONS
	.align		4
        /*0024*/ 	.byte	0x04, 0x55
        /*0026*/ 	.short	(.L_22 - .L_21)


	//   ....[0]....
.L_21:
        /*0028*/ 	.word	0x00000001
        /*002c*/ 	.byte	0x30, 0x07, 0x00, 0x00, 0x01, 0x00, 0x00, 0x00, 0x00, 0x08, 0x00, 0x00, 0x01, 0x00, 0x00, 0x00
        /* <DEDUP_REMOVED lines=2039> */
        /*7fac*/ 	.byte	0xa0, 0x9d, 0x02, 0x00


	//----- nvinfo : EIATTR_MERCURY_ISA_VERSION
	.align		4
.L_22:
        /*7fb0*/ 	.byte	0x03, 0x5f
        /*7fb2*/ 	.short	0x0101


	//----- nvinfo : EIATTR_INT_WARP_WIDE_INSTR_OFFSETS
	.align		4
        /*7fb4*/ 	.byte	0x04, 0x31
        /*7fb6*/ 	.short	(.L_24 - .L_23)


	//   ....[0]....
.L_23:
        /*7fb8*/ 	.word	0x00000550


	//   ....[1]....
        /*7fbc*/ 	.word	0x00000570


	//   ....[2]....
        /*7fc0*/ 	.word	0x000006d0


	//   ....[3]....
        /*7fc4*/ 	.word	0x000153e0


	//----- nvinfo : EIATTR_COOP_GROUP_MASK_REGIDS
	.align		4
.L_24:
        /*7fc8*/ 	.byte	0x04, 0x29
        /*7fca*/ 	.short	(.L_26 - .L_25)


	//   ....[0]....
.L_25:
        /*7fcc*/ 	.word	0xffffffff


	//   ....[1]....
        /*7fd0*/ 	.word	0xffffffff


	//   ....[2]....
        /*7fd4*/ 	.word	0xffffffff


	//   ....[3]....
        /*7fd8*/ 	.word	0xffffffff


	//   ....[4]....
        /*7fdc*/ 	.word	0xffffffff


	//   ....[5]....
        /*7fe0*/ 	.word	0xffffffff


	//----- nvinfo : EIATTR_COOP_GROUP_INSTR_OFFSETS
	.align		4
.L_26:
        /*7fe4*/ 	.byte	0x04, 0x28
        /*7fe6*/ 	.short	(.L_28 - .L_27)


	//   ....[0]....
.L_27:
        /*7fe8*/ 	.word	0x00000070


	//   ....[1]....
        /*7fec*/ 	.word	0x00000080


	//   ....[2]....
        /*7ff0*/ 	.word	0x000001a0


	//   ....[3]....
        /*7ff4*/ 	.word	0x000003c0


	//   ....[4]....
        /*7ff8*/ 	.word	0x00000840


	//   ....[5]....
        /*7ffc*/ 	.word	0x00002990


	//----- nvinfo : EIATTR_REG_RECONFIG
	.align		4
.L_28:
        /*8000*/ 	.byte	0x01, 0x54
	.zero		2


	//----- nvinfo : EIATTR_MBARRIER_INSTR_OFFSETS
	.align		4
        /*8004*/ 	.byte	0x04, 0x39
        /*8006*/ 	.short	(.L_30 - .L_29)


	//   ....[0]....
.L_29:
        /*8008*/ 	.word	0x00000320
        /*800c*/ 	.word	0x000000ff
        /*8010*/ 	.word	0x00000000
        /*8014*/ 	.short	0x0100
        /*8016*/ 	.byte	0x09
	.zero		1


	//   ....[1]....
        /*8018*/ 	.word	0x00000330
        /*801c*/ 	.word	0x000000ff
        /*8020*/ 	.word	0x00000020
        /*8024*/ 	.short	0x0100
        /*8026*/ 	.byte	0x09
	.zero		1


	//   ....[2]....
        /*8028*/ 	.word	0x00000340
        /*802c*/ 	.word	0x000000ff
        /*8030*/ 	.word	0x00000008
        /*8034*/ 	.short	0x0100
        /*8036*/ 	.byte	0x09
	.zero		1


	//   ....[3]....
        /*8038*/ 	.word	0x00000350
        /*803c*/ 	.word	0x000000ff
        /*8040*/ 	.word	0x00000028
        /*8044*/ 	.short	0x0100
        /*8046*/ 	.byte	0x09
	.zero		1


	//   ....[4]....
        /*8048*/ 	.word	0x00000360
        /*804c*/ 	.word	0x000000ff
        /*8050*/ 	.word	0x00000010
        /*8054*/ 	.short	0x0100
        /*8056*/ 	.byte	0x09
	.zero		1


	//   ....[5]....
        /*8058*/ 	.word	0x00000370
        /*805c*/ 	.word	0x000000ff
        /*8060*/ 	.word	0x00000030
        /*8064*/ 	.short	0x0100
        /*8066*/ 	.byte	0x09
	.zero		1


	//   ....[6]....
        /*8068*/ 	.word	0x00000380
        /*806c*/ 	.word	0x000000ff
        /*8070*/ 	.word	0x00000018
        /*8074*/ 	.short	0x0100
        /*8076*/ 	.byte	0x09
	.zero		1


	//   ....[7]....
        /*8078*/ 	.word	0x00000390
        /*807c*/ 	.word	0x000000ff
        /*8080*/ 	.word	0x00000038
        /*8084*/ 	.short	0x0100
        /*8086*/ 	.byte	0x09
	.zero		1


	//   ....[8]....
        /*8088*/ 	.word	0x00000760
        /*808c*/ 	.word	0x000000ff
        /*8090*/ 	.word	0x00000050
        /*8094*/ 	.short	0x0100
        /*8096*/ 	.byte	0x06
	.zero		1


	//   ....[9]....
        /*8098*/ 	.word	0x000007e0
        /*809c*/ 	.word	0x000000ff
        /*80a0*/ 	.word	0x00000058
        /*80a4*/ 	.short	0x0100
        /*80a6*/ 	.byte	0x06
	.zero		1


	//   ....[10]....
        /*80a8*/ 	.word	0x00002d80
        /*80ac*/ 	.word	0x000000ff
        /*80b0*/ 	.word	0x00000000
        /*80b4*/ 	.short	0x010a
        /*80b6*/ 	.byte	0x06
	.zero		1


	//   ....[11]....
        /*80b8*/ 	.word	0x00002dc0
        /*80bc*/ 	.word	0x000000ff
        /*80c0*/ 	.word	0x00000000
        /*80c4*/ 	.short	0x010a
        /*80c6*/ 	.byte	0x06
	.zero		1


	//   ....[12]....
        /*80c8*/ 	.word	0x000090d0
        /*80cc*/ 	.word	0x000000ff
        /*80d0*/ 	.word	0x00000000
        /*80d4*/ 	.short	0x010a
        /*80d6*/ 	.byte	0x10
	.zero		1


	//   ....[13]....
        /*80d8*/ 	.word	0x00009110
        /*80dc*/ 	.word	0x000000ff
        /*80e0*/ 	.word	0x00000000
        /*80e4*/ 	.short	0x010a
        /*80e6*/ 	.byte	0x10
	.zero		1


	//   ....[14]....
        /*80e8*/ 	.word	0x00011960
        /*80ec*/ 	.word	0x00000000
        /*80f0*/ 	.word	0x00000000
        /*80f4*/ 	.short	0x0101
        /*80f6*/ 	.byte	0x3f
	.zero		1


	//   ....[15]....
        /*80f8*/ 	.word	0x00015470
        /*80fc*/ 	.word	0x00000000
        /*8100*/ 	.word	0x00000000
        /*8104*/ 	.short	0x0101
        /*8106*/ 	.byte	0x3f
	.zero		1


	//   ....[16]....
        /*8108*/ 	.word	0x00028fa0
        /*810c*/ 	.word	0x0000000c
        /*8110*/ 	.word	0x00000020
        /*8114*/ 	.short	0x010a
        /*8116*/ 	.byte	0x3f
	.zero		1


	//   ....[17]....
        /*8118*/ 	.word	0x000293b0
        /*811c*/ 	.word	0x00000002
        /*8120*/ 	.word	0x00000058
        /*8124*/ 	.short	0x0101
        /*8126*/ 	.byte	0x3f
	.zero		1


	//   ....[18]....
        /*8128*/ 	.word	0x00029ae0
        /*812c*/ 	.word	0x00000005
        /*8130*/ 	.word	0x00000000
        /*8134*/ 	.short	0x010a
        /*8136*/ 	.byte	0x3f
	.zero		1


	//   ....[19]....
        /*8138*/ 	.word	0x00029b70
        /*813c*/ 	.word	0x00000007
        /*8140*/ 	.word	0x00000000
        /*8144*/ 	.short	0x010a
        /*8146*/ 	.byte	0x3f
	.zero		1


	//   ....[20]....
        /*8148*/ 	.word	0x00029c00
        /*814c*/ 	.word	0x00000007
        /*8150*/ 	.word	0x00000000
        /*8154*/ 	.short	0x010a
        /*8156*/ 	.byte	0x3f
	.zero		1


	//   ....[21]....
        /*8158*/ 	.word	0x00029c90
        /*815c*/ 	.word	0x00000003
        /*8160*/ 	.word	0x00000000
        /*8164*/ 	.short	0x010a
        /*8166*/ 	.byte	0x3f
	.zero		1


	//   ....[22]....
        /*8168*/ 	.word	0x00029d00
        /*816c*/ 	.word	0x00000003
        /*8170*/ 	.word	0x00000000
        /*8174*/ 	.short	0x010a
        /*8176*/ 	.byte	0x3f
	.zero		1


	//   ....[23]....
        /*8178*/ 	.word	0x00029d70
        /*817c*/ 	.word	0x00000002
        /*8180*/ 	.word	0x00000000
        /*8184*/ 	.short	0x010a
        /*8186*/ 	.byte	0x3f
	.zero		1


	//   ....[24]....
        /*8188*/ 	.word	0x00029e50
        /*818c*/ 	.word	0x0000000c
        /*8190*/ 	.word	0x00000020
        /*8194*/ 	.short	0x010a
        /*8196*/ 	.byte	0x3f
	.zero		1


	//   ....[25]....
        /*8198*/ 	.word	0x00029f20
        /*819c*/ 	.word	0x00000005
        /*81a0*/ 	.word	0x00000000
        /*81a4*/ 	.short	0x010a
        /*81a6*/ 	.byte	0x3f
	.zero		1


	//   ....[26]....
        /*81a8*/ 	.word	0x00029f70
        /*81ac*/ 	.word	0x00000007
        /*81b0*/ 	.word	0x00000000
        /*81b4*/ 	.short	0x010a
        /*81b6*/ 	.byte	0x3f
	.zero		1


	//   ....[27]....
        /*81b8*/ 	.word	0x00029fc0
        /*81bc*/ 	.word	0x00000007
        /*81c0*/ 	.word	0x00000000
        /*81c4*/ 	.short	0x010a
        /*81c6*/ 	.byte	0x3f
	.zero		1


	//----- nvinfo : EIATTR_NUM_MBARRIERS
	.align		4
.L_30:
        /*81c8*/ 	.byte	0x03, 0x38
        /*81ca*/ 	.short	0x000a


	//----- nvinfo : EIATTR_EXIT_INSTR_OFFSETS
	.align		4
        /*81cc*/ 	.byte	0x04, 0x1c
        /*81ce*/ 	.short	(.L_32 - .L_31)


	//   ....[0]....
.L_31:
        /*81d0*/ 	.word	0x000009d0


	//   ....[1]....
        /*81d4*/ 	.word	0x00001270


	//   ....[2]....
        /*81d8*/ 	.word	0x000285b0


	//   ....[3]....
        /*81dc*/ 	.word	0x00028b50


	//   ....[4]....
        /*81e0*/ 	.word	0x00029ce0


	//----- nvinfo : EIATTR_MAX_THREADS
	.align		4
.L_32:
        /*81e4*/ 	.byte	0x04, 0x05
        /*81e6*/ 	.short	(.L_34 - .L_33)
.L_33:
        /*81e8*/ 	.word	0x00000180
        /*81ec*/ 	.word	0x00000001
        /*81f0*/ 	.word	0x00000001


	//----- nvinfo : EIATTR_CRS_STACK_SIZE
	.align		4
.L_34:
        /*81f4*/ 	.byte	0x04, 0x1e
        /*81f6*/ 	.short	(.L_36 - .L_35)
.L_35:
        /*81f8*/ 	.word	0x00000000


	//----- nvinfo : EIATTR_CBANK_PARAM_SIZE
	.align		4
.L_36:
        /*81fc*/ 	.byte	0x03, 0x19
        /*81fe*/ 	.short	0x0470


	//----- nvinfo : EIATTR_PARAM_CBANK
	.align		4
        /*8200*/ 	.byte	0x04, 0x0a
        /*8202*/ 	.short	(.L_38 - .L_37)
	.align		4
.L_37:
        /*8204*/ 	.word	index@(.nv.constant0._ZN7cutlass13device_kernelINS_4gemm6kernel13GemmUniversalIN4cute5tupleIJiiiiEEENS1_10collective13CollectiveMmaINS1_37MainloopSm90TmaGmmaWarpSpecializedFP8ILi4ENS5_IJNS4_1CILi2EEESB_NSA_ILi1EEEEEENS1_35KernelTmaWarpSpecializedCooperativeEEENS5_IJNSA_ILi256EEESG_NSA_ILi128EEEEEENS_12float_e5m2_tENS5_IJlSC_lEEESJ_SK_NS4_8TiledMMAINS4_8MMA_AtomIJNS4_4SM904GMMA31MMA_64x256x32_F32E5M2E5M2_SS_TNILNSO_7ScaleInE1ELSQ_1EEEEEENS4_6LayoutINS5_IJSB_SC_SC_EEENS5_IJSC_NSA_ILi0EEESV_EEEEENS5_IJNS4_10UnderscoreESY_SY_EEEEENS4_23SM90_TMA_LOAD_MULTICASTENS4_14ComposedLayoutINS4_7SwizzleILi3ELi4ELi3EEENS4_18smem_ptr_flag_bitsILi8EEENST_INS5_IJNSA_ILi8EEESH_EEENS5_IJSH_SC_EEEEEEEvNS4_8identityES11_S1B_vS1C_EENS_8epilogue10collective6detail29Sm90TmaWarpSpecializedAdapterINS1F_15DefaultEpilogueISJ_SK_SK_NS1E_6thread17LinearCombinationISJ_Li1EffLNS1J_9ScaleType4KindE0ELNS_15FloatRoundStyleE2ESJ_EENS1_15EpilogueDefaultEEEEEvvEEEEvNT_6ParamsE)
        /*8208*/ 	.short	0x0210
        /*820a*/ 	.short	0x0470


	//----- nvinfo : EIATTR_SW_WAR
	.align		4
.L_38:
        /*820c*/ 	.byte	0x04, 0x36
        /*820e*/ 	.short	(.L_40 - .L_39)
.L_39:
        /*8210*/ 	.word	0x00000008
.L_40:


//--------------------- .nv.callgraph             --------------------------
	.section	.nv.callgraph,"",@"SHT_CUDA_CALLGRAPH"
	.align	4
	.sectionentsize	8
	.align		4
        /*0000*/ 	.word	0x00000000
	.align		4
        /*0004*/ 	.word	0xffffffff
	.align		4
        /*0008*/ 	.word	0x00000000
	.align		4
        /*000c*/ 	.word	0xfffffffe
	.align		4
        /*0010*/ 	.word	0x00000000
	.align		4
        /*0014*/ 	.word	0xfffffffd
	.align		4
        /*0018*/ 	.word	0x00000000
	.align		4
        /*001c*/ 	.word	0xfffffffc


//--------------------- .nv.constant4             --------------------------
	.section	.nv.constant4,"a",@progbits
	.align	8
	.align		8
.nv.constant4:
        /*0000*/ 	.dword	_ZN39_INTERNAL_926b351f_4_k_cu_f7da8b52_54944cuda3std3__45__cpo5beginE
	.align		8
        /*0008*/ 	.dword	_ZN39_INTERNAL_926b351f_4_k_cu_f7da8b52_54944cuda3std3__45__cpo3endE
	.align		8
        /*0010*/ 	.dword	_ZN39_INTERNAL_926b351f_4_k_cu_f7da8b52_54944cuda3std3__45__cpo6cbeginE
	.align		8
        /*0018*/ 	.dword	_ZN39_INTERNAL_926b351f_4_k_cu_f7da8b52_54944cuda3std3__45__cpo4cendE
	.align		8
        /*0020*/ 	.dword	_ZN39_INTERNAL_926b351f_4_k_cu_f7da8b52_54944cuda3std3__441_GLOBAL__N__926b351f_4_k_cu_f7da8b52_54946ignoreE
	.align		8
        /*0028*/ 	.dword	_ZN39_INTERNAL_926b351f_4_k_cu_f7da8b52_54944cuda3std3__419piecewise_constructE
	.align		8
        /*0030*/ 	.dword	_ZN39_INTERNAL_926b351f_4_k_cu_f7da8b52_54944cuda3std3__48in_placeE
	.align		8
        /*0038*/ 	.dword	_ZN39_INTERNAL_926b351f_4_k_cu_f7da8b52_54944cuda3std6ranges3__45__cpo4swapE
	.align		8
        /*0040*/ 	.dword	_ZN39_INTERNAL_926b351f_4_k_cu_f7da8b52_54944cuda3std6ranges3__45__cpo9iter_moveE
	.align		8
        /*0048*/ 	.dword	_ZN39_INTERNAL_926b351f_4_k_cu_f7da8b52_54944cute7productE
	.align		8
        /*0050*/ 	.dword	_ZN39_INTERNAL_926b351f_4_k_cu_f7da8b52_54944cute1_E


//--------------------- .text._ZN7cutlass13device_kernelINS_4gemm6kernel13GemmUniversalIN4cute5tupleIJiiiiEEENS1_10collective13CollectiveMmaINS1_37MainloopSm90TmaGmmaWarpSpecializedFP8ILi4ENS5_IJNS4_1CILi2EEESB_NSA_ILi1EEEEEENS1_35KernelTmaWarpSpecializedCooperativeEEENS5_IJNSA_ILi256EEESG_NSA_ILi128EEEEEENS_12float_e5m2_tENS5_IJlSC_lEEESJ_SK_NS4_8TiledMMAINS4_8MMA_AtomIJNS4_4SM904GMMA31MMA_64x256x32_F32E5M2E5M2_SS_TNILNSO_7ScaleInE1ELSQ_1EEEEEENS4_6LayoutINS5_IJSB_SC_SC_EEENS5_IJSC_NSA_ILi0EEESV_EEEEENS5_IJNS4_10UnderscoreESY_SY_EEEEENS4_23SM90_TMA_LOAD_MULTICASTENS4_14ComposedLayoutINS4_7SwizzleILi3ELi4ELi3EEENS4_18smem_ptr_flag_bitsILi8EEENST_INS5_IJNSA_ILi8EEESH_EEENS5_IJSH_SC_EEEEEEEvNS4_8identityES11_S1B_vS1C_EENS_8epilogue10collective6detail29Sm90TmaWarpSpecializedAdapterINS1F_15DefaultEpilogueISJ_SK_SK_NS1E_6thread17LinearCombinationISJ_Li1EffLNS1J_9ScaleType4KindE0ELNS_15FloatRoundStyleE2ESJ_EENS1_15EpilogueDefaultEEEEEvvEEEEvNT_6ParamsE --------------------------
	.section	.text._ZN7cutlass13device_kernelINS_4gemm6kernel13GemmUniversalIN4cute5tupleIJiiiiEEENS1_10collective13CollectiveMmaINS1_37MainloopSm90TmaGmmaWarpSpecializedFP8ILi4ENS5_IJNS4_1CILi2EEESB_NSA_ILi1EEEEEENS1_35KernelTmaWarpSpecializedCooperativeEEENS5_IJNSA_ILi256EEESG_NSA_ILi128EEEEEENS_12float_e5m2_tENS5_IJlSC_lEEESJ_SK_NS4_8TiledMMAINS4_8MMA_AtomIJNS4_4SM904GMMA31MMA_64x256x32_F32E5M2E5M2_SS_TNILNSO_7ScaleInE1ELSQ_1EEEEEENS4_6LayoutINS5_IJSB_SC_SC_EEENS5_IJSC_NSA_ILi0EEESV_EEEEENS5_IJNS4_10UnderscoreESY_SY_EEEEENS4_23SM90_TMA_LOAD_MULTICASTENS4_14ComposedLayoutINS4_7SwizzleILi3ELi4ELi3EEENS4_18smem_ptr_flag_bitsILi8EEENST_INS5_IJNSA_ILi8EEESH_EEENS5_IJSH_SC_EEEEEEEvNS4_8identityES11_S1B_vS1C_EENS_8epilogue10collective6detail29Sm90TmaWarpSpecializedAdapterINS1F_15DefaultEpilogueISJ_SK_SK_NS1E_6thread17LinearCombinationISJ_Li1EffLNS1J_9ScaleType4KindE0ELNS_15FloatRoundStyleE2ESJ_EENS1_15EpilogueDefaultEEEEEvvEEEEvNT_6ParamsE,"ax",@progbits
	.align	128
.text._ZN7cutlass13device_kernelINS_4gemm6kernel13GemmUniversalIN4cute5tupleIJiiiiEEENS1_10collective13CollectiveMmaINS1_37MainloopSm90TmaGmmaWarpSpecializedFP8ILi4ENS5_IJNS4_1CILi2EEESB_NSA_ILi1EEEEEENS1_35KernelTmaWarpSpecializedCooperativeEEENS5_IJNSA_ILi256EEESG_NSA_ILi128EEEEEENS_12float_e5m2_tENS5_IJlSC_lEEESJ_SK_NS4_8TiledMMAINS4_8MMA_AtomIJNS4_4SM904GMMA31MMA_64x256x32_F32E5M2E5M2_SS_TNILNSO_7ScaleInE1ELSQ_1EEEEEENS4_6LayoutINS5_IJSB_SC_SC_EEENS5_IJSC_NSA_ILi0EEESV_EEEEENS5_IJNS4_10UnderscoreESY_SY_EEEEENS4_23SM90_TMA_LOAD_MULTICASTENS4_14ComposedLayoutINS4_7SwizzleILi3ELi4ELi3EEENS4_18smem_ptr_flag_bitsILi8EEENST_INS5_IJNSA_ILi8EEESH_EEENS5_IJSH_SC_EEEEEEEvNS4_8identityES11_S1B_vS1C_EENS_8epilogue10collective6detail29Sm90TmaWarpSpecializedAdapterINS1F_15DefaultEpilogueISJ_SK_SK_NS1E_6thread17LinearCombinationISJ_Li1EffLNS1J_9ScaleType4KindE0ELNS_15FloatRoundStyleE2ESJ_EENS1_15EpilogueDefaultEEEEEvvEEEEvNT_6ParamsE:
        .type           _ZN7cutlass13device_kernelINS_4gemm6kernel13GemmUniversalIN4cute5tupleIJiiiiEEENS1_10collective13CollectiveMmaINS1_37MainloopSm90TmaGmmaWarpSpecializedFP8ILi4ENS5_IJNS4_1CILi2EEESB_NSA_ILi1EEEEEENS1_35KernelTmaWarpSpecializedCooperativeEEENS5_IJNSA_ILi256EEESG_NSA_ILi128EEEEEENS_12float_e5m2_tENS5_IJlSC_lEEESJ_SK_NS4_8TiledMMAINS4_8MMA_AtomIJNS4_4SM904GMMA31MMA_64x256x32_F32E5M2E5M2_SS_TNILNSO_7ScaleInE1ELSQ_1EEEEEENS4_6LayoutINS5_IJSB_SC_SC_EEENS5_IJSC_NSA_ILi0EEESV_EEEEENS5_IJNS4_10UnderscoreESY_SY_EEEEENS4_23SM90_TMA_LOAD_MULTICASTENS4_14ComposedLayoutINS4_7SwizzleILi3ELi4ELi3EEENS4_18smem_ptr_flag_bitsILi8EEENST_INS5_IJNSA_ILi8EEESH_EEENS5_IJSH_SC_EEEEEEEvNS4_8identityES11_S1B_vS1C_EENS_8epilogue10collective6detail29Sm90TmaWarpSpecializedAdapterINS1F_15DefaultEpilogueISJ_SK_SK_NS1E_6thread17LinearCombinationISJ_Li1EffLNS1J_9ScaleType4KindE0ELNS_15FloatRoundStyleE2ESJ_EENS1_15EpilogueDefaultEEEEEvvEEEEvNT_6ParamsE,@function
        .size           _ZN7cutlass13device_kernelINS_4gemm6kernel13GemmUniversalIN4cute5tupleIJiiiiEEENS1_10collective13CollectiveMmaINS1_37MainloopSm90TmaGmmaWarpSpecializedFP8ILi4ENS5_IJNS4_1CILi2EEESB_NSA_ILi1EEEEEENS1_35KernelTmaWarpSpecializedCooperativeEEENS5_IJNSA_ILi256EEESG_NSA_ILi128EEEEEENS_12float_e5m2_tENS5_IJlSC_lEEESJ_SK_NS4_8TiledMMAINS4_8MMA_AtomIJNS4_4SM904GMMA31MMA_64x256x32_F32E5M2E5M2_SS_TNILNSO_7ScaleInE1ELSQ_1EEEEEENS4_6LayoutINS5_IJSB_SC_SC_EEENS5_IJSC_NSA_ILi0EEESV_EEEEENS5_IJNS4_10UnderscoreESY_SY_EEEEENS4_23SM90_TMA_LOAD_MULTICASTENS4_14ComposedLayoutINS4_7SwizzleILi3ELi4ELi3EEENS4_18smem_ptr_flag_bitsILi8EEENST_INS5_IJNSA_ILi8EEESH_EEENS5_IJSH_SC_EEEEEEEvNS4_8identityES11_S1B_vS1C_EENS_8epilogue10collective6detail29Sm90TmaWarpSpecializedAdapterINS1F_15DefaultEpilogueISJ_SK_SK_NS1E_6thread17LinearCombinationISJ_Li1EffLNS1J_9ScaleType4KindE0ELNS_15FloatRoundStyleE2ESJ_EENS1_15EpilogueDefaultEEEEEvvEEEEvNT_6ParamsE,(.L_x_588 - _ZN7cutlass13device_kernelINS_4gemm6kernel13GemmUniversalIN4cute5tupleIJiiiiEEENS1_10collective13CollectiveMmaINS1_37MainloopSm90TmaGmmaWarpSpecializedFP8ILi4ENS5_IJNS4_1CILi2EEESB_NSA_ILi1EEEEEENS1_35KernelTmaWarpSpecializedCooperativeEEENS5_IJNSA_ILi256EEESG_NSA_ILi128EEEEEENS_12float_e5m2_tENS5_IJlSC_lEEESJ_SK_NS4_8TiledMMAINS4_8MMA_AtomIJNS4_4SM904GMMA31MMA_64x256x32_F32E5M2E5M2_SS_TNILNSO_7ScaleInE1ELSQ_1EEEEEENS4_6LayoutINS5_IJSB_SC_SC_EEENS5_IJSC_NSA_ILi0EEESV_EEEEENS5_IJNS4_10UnderscoreESY_SY_EEEEENS4_23SM90_TMA_LOAD_MULTICASTENS4_14ComposedLayoutINS4_7SwizzleILi3ELi4ELi3EEENS4_18smem_ptr_flag_bitsILi8EEENST_INS5_IJNSA_ILi8EEESH_EEENS5_IJSH_SC_EEEEEEEvNS4_8identityES11_S1B_vS1C_EENS_8epilogue10collective6detail29Sm90TmaWarpSpecializedAdapterINS1F_15DefaultEpilogueISJ_SK_SK_NS1E_6thread17LinearCombinationISJ_Li1EffLNS1J_9ScaleType4KindE0ELNS_15FloatRoundStyleE2ESJ_EENS1_15EpilogueDefaultEEEEEvvEEEEvNT_6ParamsE)
        .other          _ZN7cutlass13device_kernelINS_4gemm6kernel13GemmUniversalIN4cute5tupleIJiiiiEEENS1_10collective13CollectiveMmaINS1_37MainloopSm90TmaGmmaWarpSpecializedFP8ILi4ENS5_IJNS4_1CILi2EEESB_NSA_ILi1EEEEEENS1_35KernelTmaWarpSpecializedCooperativeEEENS5_IJNSA_ILi256EEESG_NSA_ILi128EEEEEENS_12float_e5m2_tENS5_IJlSC_lEEESJ_SK_NS4_8TiledMMAINS4_8MMA_AtomIJNS4_4SM904GMMA31MMA_64x256x32_F32E5M2E5M2_SS_TNILNSO_7ScaleInE1ELSQ_1EEEEEENS4_6LayoutINS5_IJSB_SC_SC_EEENS5_IJSC_NSA_ILi0EEESV_EEEEENS5_IJNS4_10UnderscoreESY_SY_EEEEENS4_23SM90_TMA_LOAD_MULTICASTENS4_14ComposedLayoutINS4_7SwizzleILi3ELi4ELi3EEENS4_18smem_ptr_flag_bitsILi8EEENST_INS5_IJNSA_ILi8EEESH_EEENS5_IJSH_SC_EEEEEEEvNS4_8identityES11_S1B_vS1C_EENS_8epilogue10collective6detail29Sm90TmaWarpSpecializedAdapterINS1F_15DefaultEpilogueISJ_SK_SK_NS1E_6thread17LinearCombinationISJ_Li1EffLNS1J_9ScaleType4KindE0ELNS_15FloatRoundStyleE2ESJ_EENS1_15EpilogueDefaultEEEEEvvEEEEvNT_6ParamsE,@"STO_CUDA_ENTRY STV_DEFAULT"
_ZN7cutlass13device_kernelINS_4gemm6kernel13GemmUniversalIN4cute5tupleIJiiiiEEENS1_10collective13CollectiveMmaINS1_37MainloopSm90TmaGmmaWarpSpecializedFP8ILi4ENS5_IJNS4_1CILi2EEESB_NSA_ILi1EEEEEENS1_35KernelTmaWarpSpecializedCooperativeEEENS5_IJNSA_ILi256EEESG_NSA_ILi128EEEEEENS_12float_e5m2_tENS5_IJlSC_lEEESJ_SK_NS4_8TiledMMAINS4_8MMA_AtomIJNS4_4SM904GMMA31MMA_64x256x32_F32E5M2E5M2_SS_TNILNSO_7ScaleInE1ELSQ_1EEEEEENS4_6LayoutINS5_IJSB_SC_SC_EEENS5_IJSC_NSA_ILi0EEESV_EEEEENS5_IJNS4_10UnderscoreESY_SY_EEEEENS4_23SM90_TMA_LOAD_MULTICASTENS4_14ComposedLayoutINS4_7SwizzleILi3ELi4ELi3EEENS4_18smem_ptr_flag_bitsILi8EEENST_INS5_IJNSA_ILi8EEESH_EEENS5_IJSH_SC_EEEEEEEvNS4_8identityES11_S1B_vS1C_EENS_8epilogue10collective6detail29Sm90TmaWarpSpecializedAdapterINS1F_15DefaultEpilogueISJ_SK_SK_NS1E_6thread17LinearCombinationISJ_Li1EffLNS1J_9ScaleType4KindE0ELNS_15FloatRoundStyleE2ESJ_EENS1_15EpilogueDefaultEEEEEvvEEEEvNT_6ParamsE:
[----:B------:R-:W0:Y:S02]  /*0000*/  LDC R1, c[0x0][0x28] ;  /* 0x00000a00ff017b82 */ /* 0x000e240000000800 */
[----:B0-----:R-:W-:Y:S01]  /*0010*/  VIADD R1, R1, 0xfffff338 ;  /* 0xfffff33801017836 */ /* 0x001fe20000000000 */
[----:B------:R-:W0:Y:S01]  /*0020*/  S2R R4, SR_TID.X ;  /* 0x0000000000047919 */ /* 0x000e220000002100 */
[----:B------:R-:W-:Y:S01]  /*0030*/  ELECT P0, URZ, PT ;  /* 0x00000000003f782f */ /* 0x000fe20003800000 */
[----:B------:R-:W-:Y:S01]  /*0040*/  BSSY B0, `(.L_x_0) ;  /* 0x0000015000007945 */ /* 0x000fe20003800000 */
[--C-:B0-----:R-:W-:Y:S02]  /*0050*/  SHF.R.U32.HI R0, RZ, 0x5, R4.reuse ;  /* 0x00000005ff007819 */ /* 0x101fe40000011604 */
[----:B------:R-:W-:-:S03]  /*0060*/  SHF.R.U32.HI R2, RZ, 0x7, R4 ;  /* 0x00000007ff027819 */ /* 0x000fc60000011604 */
[----:B------:R-:W0:Y:S04]  /*0070*/  SHFL.IDX PT, R3, R0, RZ, 0x1f ;  /* 0x00001fff00037589 */ /* 0x000e2800000e0000 */
[----:B------:R-:W1:Y:S01]  /*0080*/  SHFL.IDX PT, R2, R2, RZ, 0x1f ;  /* 0x00001fff02027589 */ /* 0x000e6200000e0000 */
[----:B0-----:R-:W-:Y:S02]  /*0090*/  R2UR UR4, R3 ;  /* 0x00000000030472ca */ /* 0x001fe400000e0000 */
[----:B-1----:R-:W-:-:S11]  /*00a0*/  R2UR UR6, R2 ;  /* 0x00000000020672ca */ /* 0x002fd600000e0000 */
[----:B------:R-:W-:Y:S02]  /*00b0*/  USHF.R.S32.HI UR5, URZ, 0x1f, UR4 ;  /* 0x0000001f3f057899 */ /* 0x000fe40008011404 */
[----:B------:R-:W-:Y:S02]  /*00c0*/  ISETP.NE.OR P0, PT, RZ, UR4, !P0 ;  /* 0x00000004ff007c0c */ /* 0x000fe4000c705670 */
[----:B------:R-:W-:-:S04]  /*00d0*/  ULEA.HI UR5, UR5, UR4, URZ, 0x2 ;  /* 0x0000000405057291 */ /* 0x000fc8000f8f103f */
[----:B------:R-:W-:-:S04]  /*00e0*/  ULOP3.LUT UR5, UR5, 0xfffffffc, URZ, 0xc0, !UPT ;  /* 0xfffffffc05057892 */ /* 0x000fc8000f8ec03f */
[----:B------:R-:W-:-:S03]  /*00f0*/  UIADD3 UR8, UR4, -UR5, URZ ;  /* 0x8000000504087290 */ /* 0x000fc6000fffe03f */
[----:B------:R-:W-:Y:S09]  /*0100*/  @P0 BRA `(.L_x_1) ;  /* 0x0000000000200947 */ /* 0x000ff20003800000 */
[----:B------:R-:W-:Y:S02]  /*0110*/  ULDC.64 UR4, c[0x0][0x198] ;  /* 0x0000660000047ab9 */ /* 0x000fe40000000a00 */
[----:B------:R-:W-:Y:S02]  /*0120*/  UIADD3 UR10, UP0, UR4, 0xf0, URZ ;  /* 0x000000f0040a7890 */ /* 0x000fe4000ff1e03f */
[----:B------:R-:W-:Y:S02]  /*0130*/  UIADD3 UR4, UP1, UR4, 0x1f0, URZ ;  /* 0x000001f004047890 */ /* 0x000fe4000ff3e03f */
[----:B------:R-:W-:Y:S02]  /*0140*/  UIADD3.X UR11, URZ, UR5, URZ, UP0, !UPT ;  /* 0x000000053f0b7290 */ /* 0x000fe400087fe43f */
[----:B------:R-:W-:-:S07]  /*0150*/  UIADD3.X UR5, URZ, UR5, URZ, UP1, !UPT ;  /* 0x000000053f057290 */ /* 0x000fce0008ffe43f */
[----:B------:R0:W-:Y:S02]  /*0160*/  UTMACCTL.PF [UR10] ;  /* 0x000000000a0079b9 */ /* 0x0001e40008040000 */
[----:B------:R0:W-:Y:S02]  /*0170*/  UTMACCTL.PF [UR4] ;  /* 0x00000000040079b9 */ /* 0x0001e40008040000 */
[----:B0-----:R-:W-:Y:S01]  /*0180*/  NOP ;  /* 0x0000000000007918 */ /* 0x001fe20000000000 */
.L_x_1:
[----:B------:R-:W-:Y:S05]  /*0190*/  BSYNC B0 ;  /* 0x0000000000007941 */ /* 0x000fea0003800000 */
.L_x_0:
[----:B------:R-:W0:Y:S01]  /*01a0*/  SHFL.IDX PT, R3, R0, RZ, 0x1f ;  /* 0x00001fff00037589 */ /* 0x000e2200000e0000 */
[----:B------:R-:W-:Y:S01]  /*01b0*/  UISETP.NE.AND UP0, UPT, UR8, 0x3, UPT ;  /* 0x000000030800788c */ /* 0x000fe2000bf05270 */
[----:B------:R-:W-:Y:S01]  /*01c0*/  ISETP.NE.AND P1, PT, RZ, UR6, PT ;  /* 0x00000006ff007c0c */ /* 0x000fe2000bf25270 */
[----:B------:R-:W-:Y:S02]  /*01d0*/  UIADD3 UR10, UR6, -0x1, URZ ;  /* 0xffffffff060a7890 */ /* 0x000fe4000fffe03f */
[----:B------:R-:W-:Y:S02]  /*01e0*/  UISETP.EQ.OR UP0, UPT, UR8, URZ, !UP0 ;  /* 0x0000003f0800728c */ /* 0x000fe4000c702670 */
[----:B------:R-:W-:Y:S02]  /*01f0*/  UISETP.GE.U32.AND UP1, UPT, UR10, 0x2, UPT ;  /* 0x000000020a00788c */ /* 0x000fe4000bf26070 */
[----:B------:R-:W-:-:S04]  /*0200*/  UISETP.EQ.AND UP0, UPT, UR6, URZ, UP0 ;  /* 0x0000003f0600728c */ /* 0x000fc80008702270 */
[----:B------:R-:W-:-:S04]  /*0210*/  USEL UR13, URZ, 0x1, !UP0 ;  /* 0x000000013f0d7887 */ /* 0x000fc8000c000000 */
[----:B------:R-:W-:Y:S01]  /*0220*/  USEL UR13, UR13, 0x2, UP1 ;  /* 0x000000020d0d7887 */ /* 0x000fe20008800000 */
[----:B0-----:R-:W-:-:S13]  /*0230*/  ISETP.NE.AND P0, PT, R3, RZ, PT ;  /* 0x000000ff0300720c */ /* 0x001fda0003f05270 */
[----:B------:R-:W-:Y:S05]  /*0240*/  @P0 BRA `(.L_x_2) ;  /* 0x0000000000580947 */ /* 0x000fea0003800000 */
[----:B------:R-:W0:Y:S01]  /*0250*/  S2UR UR9, SR_CgaCtaId ;  /* 0x00000000000979c3 */ /* 0x000e220000008800 */
[----:B------:R-:W-:Y:S01]  /*0260*/  UMOV UR4, 0x400 ;  /* 0x0000040000047882 */ /* 0x000fe20000000000 */
[----:B------:R-:W-:Y:S01]  /*0270*/  UMOV UR5, 0x1 ;  /* 0x0000000100057882 */ /* 0x000fe20000000000 */
[----:B------:R-:W-:Y:S01]  /*0280*/  UMOV UR6, 0x6 ;  /* 0x0000000600067882 */ /* 0x000fe20000000000 */
[----:B------:R-:W-:Y:S01]  /*0290*/  ELECT P0, URZ, PT ;  /* 0x00000000003f782f */ /* 0x000fe20003800000 */
[----:B------:R-:W-:-:S04]  /*02a0*/  UIADD3 UR6, -UR6, 0x100000, URZ ;  /* 0x0010000006067890 */ /* 0x000fc8000fffe13f */
[----:B------:R-:W-:Y:S02]  /*02b0*/  USHF.L.U32 UR7, UR6, 0xb, URZ ;  /* 0x0000000b06077899 */ /* 0x000fe4000800063f */
[----:B------:R-:W-:Y:S02]  /*02c0*/  USHF.L.U32 UR6, UR6, 0x1, URZ ;  /* 0x0000000106067899 */ /* 0x000fe4000800063f */
[----:B0-----:R-:W-:Y:S02]  /*02d0*/  ULEA UR9, UR9, UR4, 0x18 ;  /* 0x0000000409097291 */ /* 0x001fe4000f8ec03f */
[----:B------:R-:W-:-:S04]  /*02e0*/  UIADD3 UR4, -UR5, 0x100000, URZ ;  /* 0x0010000005047890 */ /* 0x000fc8000fffe13f */
[----:B------:R-:W-:Y:S02]  /*02f0*/  USHF.L.U32 UR5, UR4, 0xb, URZ ;  /* 0x0000000b04057899 */ /* 0x000fe4000800063f */
[----:B------:R-:W-:Y:S01]  /*0300*/  USHF.L.U32 UR4, UR4, 0x1, URZ ;  /* 0x0000000104047899 */ /* 0x000fe2000800063f */
[----:B------:R-:W0:Y:S11]  /*0310*/  FENCE.VIEW.ASYNC.S ;  /* 0x00000000000073c6 */ /* 0x000e360000000000 */
[----:B0-----:R0:W1:Y:S01]  /*0320*/  SYNCS.EXCH.64 URZ, [UR9], UR4 ;  /* 0x00000004093f75b2 */ /* 0x0010620008000100 */
[----:B------:R0:W2:Y:S01]  /*0330*/  SYNCS.EXCH.64 URZ, [UR9+0x20], UR6 ;  /* 0x00002006093f75b2 */ /* 0x0000a20008000100 */
[----:B------:R0:W3:Y:S01]  /*0340*/  SYNCS.EXCH.64 URZ, [UR9+0x8], UR4 ;  /* 0x00000804093f75b2 */ /* 0x0000e20008000100 */
[----:B------:R0:W4:Y:S01]  /*0350*/  SYNCS.EXCH.64 URZ, [UR9+0x28], UR6 ;  /* 0x00002806093f75b2 */ /* 0x0001220008000100 */
[----:B------:R0:W0:Y:S01]  /*0360*/  SYNCS.EXCH.64 URZ, [UR9+0x10], UR4 ;  /* 0x00001004093f75b2 */ /* 0x0000220008000100 */
[----:B------:R0:W0:Y:S01]  /*0370*/  SYNCS.EXCH.64 URZ, [UR9+0x30], UR6 ;  /* 0x00003006093f75b2 */ /* 0x0000220008000100 */
[----:B------:R0:W0:Y:S01]  /*0380*/  SYNCS.EXCH.64 URZ, [UR9+0x18], UR4 ;  /* 0x00001804093f75b2 */ /* 0x0000220008000100 */
[----:B------:R0:W0:Y:S01]  /*0390*/  SYNCS.EXCH.64 URZ, [UR9+0x38], UR6 ;  /* 0x00003806093f75b2 */ /* 0x0000220008000100 */
[----:B------:R-:W-:Y:S01]  /*03a0*/  NOP ;  /* 0x0000000000007918 */ /* 0x000fe20000000000 */
.L_x_2:
[----:B------:R-:W-:Y:S01]  /*03b0*/  SHF.R.S32.HI R2, RZ, 0x1f, R4 ;  /* 0x0000001fff027819 */ /* 0x000fe20000011404 */
[----:B------:R-:W5:Y:S01]  /*03c0*/  SHFL.IDX PT, R0, R0, RZ, 0x1f ;  /* 0x00001fff00007589 */ /* 0x000f6200000e0000 */
[----:B0-----:R-:W0:Y:S01]  /*03d0*/  S2UR UR9, SR_CTAID.X ;  /* 0x00000000000979c3 */ /* 0x001e220000002500 */
[----:B------:R-:W-:Y:S02]  /*03e0*/  ELECT P0, URZ, PT ;  /* 0x00000000003f782f */ /* 0x000fe40003800000 */
[----:B------:R-:W-:Y:S01]  /*03f0*/  LEA.HI R2, R2, R4, RZ, 0x7 ;  /* 0x0000000402027211 */ /* 0x000fe200078f38ff */
[----:B------:R-:W-:Y:S01]  /*0400*/  ULDC UR4, c[0x0][0x150] ;  /* 0x0000540000047ab9 */ /* 0x000fe20000000800 */
[----:B------:R-:W-:Y:S01]  /*0410*/  SHF.R.S32.HI R6, RZ, 0x1f, R3 ;  /* 0x0000001fff067819 */ /* 0x000fe20000011403 */
[----:B------:R-:W-:Y:S01]  /*0420*/  NOP ;  /* 0x0000000000007918 */ /* 0x000fe20000000000 */
[----:B------:R-:W-:Y:S01]  /*0430*/  LOP3.LUT R2, R2, 0xffffff80, RZ, 0xc0, !PT ;  /* 0xffffff8002027812 */ /* 0x000fe200078ec0ff */
[----:B------:R-:W-:Y:S01]  /*0440*/  NOP ;  /* 0x0000000000007918 */ /* 0x000fe20000000000 */
[----:B------:R-:W-:Y:S01]  /*0450*/  LEA.HI R6, R6, R3, RZ, 0x2 ;  /* 0x0000000306067211 */ /* 0x000fe200078f10ff */
[----:B------:R-:W1:Y:S02]  /*0460*/  LDC R8, c[0x0][0x144] ;  /* 0x00005100ff087b82 */ /* 0x000e640000000800 */
[----:B------:R-:W-:Y:S01]  /*0470*/  IMAD.IADD R4, R4, 0x1, -R2 ;  /* 0x0000000104047824 */ /* 0x000fe200078e0a02 */
[----:B------:R-:W-:Y:S01]  /*0480*/  LOP3.LUT R6, R6, 0x3ffffffc, RZ, 0xc0, !PT ;  /* 0x3ffffffc06067812 */ /* 0x000fe200078ec0ff */
[----:B------:R-:W2:Y:S03]  /*0490*/  S2R R2, SR_CTAID.Y ;  /* 0x0000000000027919 */ /* 0x000ea60000002600 */
[----:B------:R-:W-:Y:S01]  /*04a0*/  SHF.R.S32.HI R5, RZ, 0x1f, R4 ;  /* 0x0000001fff057819 */ /* 0x000fe20000011404 */
[----:B------:R-:W-:Y:S01]  /*04b0*/  IMAD.IADD R6, R3, 0x1, -R6 ;  /* 0x0000000103067824 */ /* 0x000fe200078e0a06 */
[----:B------:R-:W3:Y:S02]  /*04c0*/  LDC R13, c[0x0][0x148] ;  /* 0x00005200ff0d7b82 */ /* 0x000ee40000000800 */
[----:B------:R-:W-:-:S02]  /*04d0*/  LEA.HI R5, R5, R4, RZ, 0x3 ;  /* 0x0000000405057211 */ /* 0x000fc400078f18ff */
[----:B-----5:R-:W-:Y:S02]  /*04e0*/  ISETP.NE.OR P0, PT, R0, RZ, !P0 ;  /* 0x000000ff0000720c */ /* 0x020fe40004705670 */
[--C-:B------:R-:W-:Y:S02]  /*04f0*/  SHF.R.S32.HI R0, RZ, 0x3, R5.reuse ;  /* 0x00000003ff007819 */ /* 0x100fe40000011405 */
[----:B------:R-:W-:Y:S02]  /*0500*/  SHF.R.S32.HI R5, RZ, 0x1f, R5 ;  /* 0x0000001fff057819 */ /* 0x000fe40000011405 */
[----:B0-----:R-:W-:Y:S02]  /*0510*/  I2FP.F32.U32 R7, UR9 ;  /* 0x0000000900077c45 */ /* 0x001fe40008201000 */
[----:B------:R-:W-:-:S03]  /*0520*/  LEA.HI R5, R5, R0, RZ, 0x2 ;  /* 0x0000000005057211 */ /* 0x000fc600078f10ff */
[----:B------:R-:W-:Y:S01]  /*0530*/  FMUL R7, R7, UR4 ;  /* 0x0000000407077c20 */ /* 0x000fe20008400000 */
[----:B------:R-:W-:Y:S01]  /*0540*/  LOP3.LUT R5, R5, 0xfffffffc, RZ, 0xc0, !PT ;  /* 0xfffffffc05057812 */ /* 0x000fe200078ec0ff */
[----:B------:R-:W-:Y:S01]  /*0550*/  VOTEU.ALL UP0, P0 ;  /* 0x00000000003f7886 */ /* 0x000fe20000000000 */
[----:B------:R-:W-:Y:S01]  /*0560*/  ULDC UR4, c[0x0][0x154] ;  /* 0x0000550000047ab9 */ /* 0x000fe20000000800 */
[----:B------:R-:W-:Y:S02]  /*0570*/  VOTEU.ALL UP1, P0 ;  /* 0x00000000003f7886 */ /* 0x000fe40000020000 */
[----:B------:R-:W0:Y:S01]  /*0580*/  F2I.U32.TRUNC.NTZ R7, R7 ;  /* 0x0000000700077305 */ /* 0x000e22000020f000 */
[----:B------:R-:W-:Y:S01]  /*0590*/  IMAD.IADD R5, R0, 0x1, -R5 ;  /* 0x0000000100057824 */ /* 0x000fe200078e0a05 */
[----:B------:R-:W5:Y:S01]  /*05a0*/  @!UP0 S2UR UR7, SR_CgaCtaId ;  /* 0x00000000000789c3 */ /* 0x000f620000008800 */
[----:B------:R-:W-:Y:S02]  /*05b0*/  @!UP0 UMOV UR6, 0x400 ;  /* 0x0000040000068882 */ /* 0x000fe40000000000 */
[----:B------:R-:W-:Y:S01]  /*05c0*/  IMAD R5, R6, 0x4, R5 ;  /* 0x0000000406057824 */ /* 0x000fe200078e0205 */
[----:B--2---:R-:W-:-:S04]  /*05d0*/  I2FP.F32.U32 R6, R2 ;  /* 0x0000000200067245 */ /* 0x004fc80000201000 */
[----:B------:R-:W-:Y:S01]  /*05e0*/  LEA.HI R0, R5, R5, RZ, 0x1 ;  /* 0x0000000505007211 */ /* 0x000fe200078f08ff */
[----:B------:R-:W-:Y:S01]  /*05f0*/  FMUL R6, R6, UR4 ;  /* 0x0000000406067c20 */ /* 0x000fe20008400000 */
[----:B------:R-:W-:Y:S02]  /*0600*/  UMOV UR4, 0x20 ;  /* 0x0000002000047882 */ /* 0x000fe40000000000 */
[----:B------:R-:W-:Y:S01]  /*0610*/  LOP3.LUT R0, R0, 0xfffffffe, RZ, 0xc0, !PT ;  /* 0xfffffffe00007812 */ /* 0x000fe200078ec0ff */
[----:B0-----:R-:W-:Y:S01]  /*0620*/  IMAD.MOV R11, RZ, RZ, -R7 ;  /* 0x000000ffff0b7224 */ /* 0x001fe200078e0a07 */
[----:B------:R-:W-:-:S04]  /*0630*/  @!UP0 UIADD3 UR4, -UR4, 0x100000, URZ ;  /* 0x0010000004048890 */ /* 0x000fc8000fffe13f */
[----:B------:R-:W-:Y:S02]  /*0640*/  @!UP0 USHF.L.U32 UR5, UR4, 0xb, URZ ;  /* 0x0000000b04058899 */ /* 0x000fe4000800063f */
[----:B------:R-:W-:Y:S01]  /*0650*/  @!UP0 USHF.L.U32 UR4, UR4, 0x1, URZ ;  /* 0x0000000104048899 */ /* 0x000fe2000800063f */
[----:B------:R-:W0:Y:S01]  /*0660*/  F2I.U32.TRUNC.NTZ R6, R6 ;  /* 0x0000000600067305 */ /* 0x000e22000020f000 */
[----:B------:R-:W2:Y:S01]  /*0670*/  LDC R7, c[0x0][0x140] ;  /* 0x00005000ff077b82 */ /* 0x000ea20000000800 */
[----:B-1----:R-:W-:Y:S02]  /*0680*/  IMAD R11, R8, R11, UR9 ;  /* 0x00000009080b7e24 */ /* 0x002fe4000f8e020b */
[----:B------:R-:W-:-:S05]  /*0690*/  IMAD.IADD R0, R5, 0x1, -R0 ;  /* 0x0000000105007824 */ /* 0x000fca00078e0a00 */
[----:B------:R-:W-:Y:S01]  /*06a0*/  ISETP.NE.AND P2, PT, R0, R11, PT ;  /* 0x0000000b0000720c */ /* 0x000fe20003f45270 */
[C---:B------:R-:W-:Y:S01]  /*06b0*/  IMAD.SHL.U32 R0, R5.reuse, 0x4, RZ ;  /* 0x0000000405007824 */ /* 0x040fe200078e00ff */
[----:B-----5:R-:W-:Y:S01]  /*06c0*/  @!UP0 ULEA UR6, UR7, UR6, 0x18 ;  /* 0x0000000607068291 */ /* 0x020fe2000f8ec03f */
[----:B------:R-:W-:Y:S01]  /*06d0*/  VOTEU.ALL UP0, P0 ;  /* 0x00000000003f7886 */ /* 0x000fe20000000000 */
[----:B------:R-:W-:Y:S01]  /*06e0*/  LOP3.LUT P0, RZ, R4, 0x7, RZ, 0xc0, !PT ;  /* 0x0000000704ff7812 */ /* 0x000fe2000780c0ff */
[----:B0-----:R-:W-:Y:S01]  /*06f0*/  IMAD.MOV R12, RZ, RZ, -R6 ;  /* 0x000000ffff0c7224 */ /* 0x001fe200078e0a06 */
[----:B------:R-:W-:-:S03]  /*0700*/  LOP3.LUT R9, R5, 0xc, R0, 0x78, !PT ;  /* 0x0000000c05097812 */ /* 0x000fc600078e7800 */
[----:B---3--:R-:W-:Y:S01]  /*0710*/  IMAD R5, R13, R12, R2 ;  /* 0x0000000c0d057224 */ /* 0x008fe200078e0202 */
[C---:B------:R-:W-:Y:S01]  /*0720*/  ISETP.LT.U32.AND P0, PT, R9.reuse, 0x4, !P0 ;  /* 0x000000040900780c */ /* 0x040fe20004701070 */
[----:B------:R0:W-:Y:S02]  /*0730*/  STL [R1+0x454], R9 ;  /* 0x0004540901007387 */ /* 0x0001e40000100800 */
[----:B------:R-:W-:Y:S02]  /*0740*/  @P2 LEA.HI R0, R9, R9, RZ, 0x1 ;  /* 0x0000000909002211 */ /* 0x000fe400078f08ff */
[----:B------:R-:W1:Y:S02]  /*0750*/  FENCE.VIEW.ASYNC.S ;  /* 0x00000000000073c6 */ /* 0x000e640000000000 */
[----:B-1----:R0:W1:Y:S01]  /*0760*/  @!UP0 SYNCS.EXCH.64 URZ, [UR6+0x50], UR4 ;  /* 0x00005004063f85b2 */ /* 0x0020620008000100 */
[----:B--2---:R-:W-:Y:S02]  /*0770*/  ISETP.EQ.U32.AND P5, PT, R7, 0x1, PT ;  /* 0x000000010700780c */ /* 0x004fe40003fa2070 */
[----:B------:R-:W-:-:S04]  /*0780*/  @P2 SHF.R.S32.HI R0, RZ, 0x1, R0 ;  /* 0x00000001ff002819 */ /* 0x000fc80000011400 */
[----:B------:R-:W-:Y:S01]  /*0790*/  @P2 ISETP.NE.AND P3, PT, R0, R5, PT ;  /* 0x000000050000220c */ /* 0x000fe20003f65270 */
[----:B------:R-:W-:Y:S01]  /*07a0*/  IMAD.MOV.U32 R0, RZ, RZ, 0x1 ;  /* 0x00000001ff007424 */ /* 0x000fe200078e00ff */
[----:B------:R-:W-:Y:S02]  /*07b0*/  SEL R5, RZ, 0x1, !P0 ;  /* 0x00000001ff057807 */ /* 0x000fe40004000000 */
[----:B------:R-:W-:-:S04]  /*07c0*/  @P2 SEL R0, RZ, 0x1, P3 ;  /* 0x00000001ff002807 */ /* 0x000fc80001800000 */
[----:B------:R-:W-:Y:S01]  /*07d0*/  LOP3.LUT R0, R0, R5, RZ, 0xc0, !PT ;  /* 0x0000000500007212 */ /* 0x000fe200078ec0ff */
[----:B------:R0:W2:Y:S01]  /*07e0*/  @!UP1 SYNCS.EXCH.64 URZ, [UR6+0x58], UR4 ;  /* 0x00005804063f95b2 */ /* 0x0000a20008000100 */
[----:B------:R-:W-:-:S03]  /*07f0*/  NOP ;  /* 0x0000000000007918 */ /* 0x000fc60000000000 */
[----:B------:R0:W-:Y:S01]  /*0800*/  STL [R1+0x450], R0 ;  /* 0x0004500001007387 */ /* 0x0001e20000100800 */
[----:B-1----:R-:W-:Y:S05]  /*0810*/  @!P5 BRA `(.L_x_3) ;  /* 0x000000000008d947 */ /* 0x002fea0003800000 */
[----:B--2-4-:R-:W-:Y:S01]  /*0820*/  UCGABAR_ARV ;  /* 0x00000000000079c7 */ /* 0x014fe20008000000 */
[----:B------:R-:W-:Y:S05]  /*0830*/  BRA `(.L_x_4) ;  /* 0x0000000000047947 */ /* 0x000fea0003800000 */
.L_x_3:
[----:B--2-4-:R-:W-:Y:S01]  /*0840*/  NOP ;  /* 0x0000000000007918 */ /* 0x014fe20000000000 */
.L_x_4:
[----:B0-----:R-:W0:Y:S01]  /*0850*/  LDC R0, c[0x0][0x65c] ;  /* 0x00019700ff007b82 */ /* 0x001e220000000800 */
[----:B------:R-:W-:Y:S02]  /*0860*/  IMAD.U32 R4, RZ, RZ, UR9 ;  /* 0x00000009ff047e24 */ /* 0x000fe4000f8e00ff */
[----:B------:R-:W-:Y:S01]  /*0870*/  IMAD.MOV.U32 R5, RZ, RZ, RZ ;  /* 0x000000ffff057224 */ /* 0x000fe200078e00ff */
[----:B0-----:R-:W-:-:S13]  /*0880*/  ISETP.NE.AND P4, PT, R0, 0x1, PT ;  /* 0x000000010000780c */ /* 0x001fda0003f85270 */
[----:B------:R-:W0:Y:S01]  /*0890*/  @P4 LDC R7, c[0x0][0x10] ;  /* 0x00000400ff074b82 */ /* 0x000e220000000800 */
[----:B------:R-:W-:Y:S02]  /*08a0*/  @P4 IMAD.MOV.U32 R3, RZ, RZ, RZ ;  /* 0x000000ffff034224 */ /* 0x000fe400078e00ff */
[----:B------:R-:W-:-:S05]  /*08b0*/  @P4 IMAD.MOV.U32 R15, RZ, RZ, RZ ;  /* 0x000000ffff0f4224 */ /* 0x000fca00078e00ff */
[----:B------:R-:W1:Y:S01]  /*08c0*/  @!P4 LDC R9, c[0x0][0xc] ;  /* 0x00000300ff09cb82 */ /* 0x000e620000000800 */
[----:B0-----:R-:W-:-:S04]  /*08d0*/  @P4 IMAD.WIDE.U32 R6, R7, UR9, R2 ;  /* 0x0000000907064c25 */ /* 0x001fc8000f8e0002 */
[----:B------:R-:W-:Y:S02]  /*08e0*/  @P4 IMAD.MOV.U32 R8, RZ, RZ, R6 ;  /* 0x000000ffff084224 */ /* 0x000fe400078e0006 */
[----:B------:R-:W-:Y:S02]  /*08f0*/  @P4 IMAD.IADD R16, R7, 0x1, R15 ;  /* 0x0000000107104824 */ /* 0x000fe400078e020f */
[----:B-1----:R-:W-:-:S04]  /*0900*/  @!P4 IMAD.WIDE.U32 R4, R2, R9, R4 ;  /* 0x000000090204c225 */ /* 0x002fc800078e0004 */
[----:B------:R-:W-:Y:S02]  /*0910*/  @!P4 IMAD.MOV.U32 R8, RZ, RZ, R4 ;  /* 0x000000ffff08c224 */ /* 0x000fe400078e0004 */
[----:B------:R-:W-:-:S03]  /*0920*/  @!P4 IMAD.MOV.U32 R16, RZ, RZ, R5 ;  /* 0x000000ffff10c224 */ /* 0x000fc600078e0005 */
[----:B------:R0:W-:Y:S04]  /*0930*/  STL [R1+0x45c], R8 ;  /* 0x00045c0801007387 */ /* 0x0001e80000100800 */
[----:B------:R0:W-:Y:S01]  /*0940*/  STL [R1+0x458], R16 ;  /* 0x0004581001007387 */ /* 0x0001e20000100800 */
[----:B------:R-:W-:Y:S05]  /*0950*/  @!P5 BRA `(.L_x_5) ;  /* 0x00000000000cd947 */ /* 0x000fea0003800000 */
[----:B------:R-:W-:Y:S01]  /*0960*/  UCGABAR_WAIT ;  /* 0x0000000000007dc7 */ /* 0x000fe20008000000 */
[----:B------:R-:W-:Y:S01]  /*0970*/  CCTL.IVALL ;  /* 0x00000000ff00798f */ /* 0x000fe20002000000 */
[----:B------:R-:W-:Y:S05]  /*0980*/  BRA `(.L_x_6) ;  /* 0x0000000000047947 */ /* 0x000fea0003800000 */
.L_x_5:
[----:B------:R-:W-:Y:S06]  /*0990*/  BAR.SYNC.DEFER_BLOCKING 0x0 ;  /* 0x0000000000007b1d */ /* 0x000fec0000010000 */
.L_x_6:
[----:B------:R-:W-:Y:S05]  /*09a0*/  @!P1 BRA `(.L_x_7) ;  /* 0x0000027c00049947 */ /* 0x000fea0003800000 */
[----:B------:R-:W-:-:S06]  /*09b0*/  UISETP.GT.U32.AND UP0, UPT, UR10, 0x1, UPT ;  /* 0x000000010a00788c */ /* 0x000fcc000bf04070 */
[----:B------:R-:W-:-:S13]  /*09c0*/  PLOP3.LUT P0, PT, PT, PT, UP0, 0x80, 0x0 ;  /* 0x000000000000781c */ /* 0x000fda0003f0f008 */
[----:B------:R-:W-:Y:S05]  /*09d0*/  @P0 EXIT ;  /* 0x000000000000094d */ /* 0x000fea0003800000 */
[----:B------:R-:W-:Y:S01]  /*09e0*/  IMAD.MOV.U32 R5, RZ, RZ, -0x1 ;  /* 0xffffffffff057424 */ /* 0x000fe200078e00ff */
[----:B------:R-:W-:Y:S01]  /*09f0*/  ULDC.64 UR4, c[0x0][0x650] ;  /* 0x0001940000047ab9 */ /* 0x000fe20000000a00 */
[----:B------:R-:W-:Y:S01]  /*0a00*/  IMAD.MOV.U32 R4, RZ, RZ, -0x1 ;  /* 0xffffffffff047424 */ /* 0x000fe200078e00ff */
[----:B------:R-:W-:Y:S01]  /*0a10*/  ISETP.GE.U32.AND P0, PT, R8, UR4, PT ;  /* 0x0000000408007c0c */ /* 0x000fe2000bf06070 */
[----:B------:R-:W-:Y:S01]  /*0a20*/  UMOV UR9, 0xffffffff ;  /* 0xffffffff00097882 */ /* 0x000fe20000000000 */
[----:B------:R1:W-:Y:S01]  /*0a30*/  STL [R1+0x464], R5 ;  /* 0x0004640501007387 */ /* 0x0003e20000100800 */
[----:B------:R-:W-:Y:S02]  /*0a40*/  PRMT R0, RZ, 0x7610, R0 ;  /* 0x00007610ff007816 */ /* 0x000fe40000000000 */
[----:B------:R-:W-:Y:S01]  /*0a50*/  ISETP.GE.U32.AND.EX P0, PT, R16, UR5, PT, P0 ;  /* 0x0000000510007c0c */ /* 0x000fe2000bf06100 */
[----:B------:R1:W-:-:S12]  /*0a60*/  STL [R1+0x460], R4 ;  /* 0x0004600401007387 */ /* 0x0003d80000100800 */
[----:B-1----:R-:W-:Y:S05]  /*0a70*/  @P0 BRA `(.L_x_8) ;  /* 0x00000004003c0947 */ /* 0x002fea0003800000 */
[----:B------:R-:W-:Y:S01]  /*0a80*/  ULDC.64 UR14, c[0x0][0x628] ;  /* 0x00018a00000e7ab9 */ /* 0x000fe20000000a00 */
[----:B------:R-:W1:Y:S01]  /*0a90*/  LDC.64 R6, c[0x0][0x620] ;  /* 0x00018800ff067b82 */ /* 0x000e620000000a00 */
[----:B------:R-:W-:Y:S01]  /*0aa0*/  ISETP.NE.U32.AND P0, PT, RZ, UR14, PT ;  /* 0x0000000eff007c0c */ /* 0x000fe2000bf05070 */
[----:B------:R-:W-:Y:S01]  /*0ab0*/  ULDC UR11, c[0x0][0x630] ;  /* 0x00018c00000b7ab9 */ /* 0x000fe20000000800 */
[----:B------:R-:W-:Y:S02]  /*0ac0*/  R2UR UR4, R8 ;  /* 0x00000000080472ca */ /* 0x000fe400000e0000 */
[----:B------:R-:W-:Y:S02]  /*0ad0*/  ISETP.NE.AND.EX P0, PT, RZ, UR15, PT, P0 ;  /* 0x0000000fff007c0c */ /* 0x000fe4000bf05300 */
[----:B------:R-:W-:-:S11]  /*0ae0*/  R2UR UR5, R16 ;  /* 0x00000000100572ca */ /* 0x000fd600000e0000 */
[----:B------:R-:W-:Y:S05]  /*0af0*/  @!P0 BRA `(.L_x_9) ;  /* 0x0000000000308947 */ /* 0x000fea0003800000 */
[----:B------:R-:W-:Y:S01]  /*0b00*/  R2UR UR4, R8 ;  /* 0x00000000080472ca */ /* 0x000fe200000e0000 */
[----:B------:R-:W-:Y:S01]  /*0b10*/  ULDC UR8, c[0x0][0x634] ;  /* 0x00018d0000087ab9 */ /* 0x000fe20000000800 */
[----:B------:R-:W-:-:S11]  /*0b20*/  R2UR UR10, R16 ;  /* 0x00000000100a72ca */ /* 0x000fd600000e0000 */
[----:B------:R-:W-:-:S04]  /*0b30*/  UIADD3 UR8, UP0, UR4, UR8, URZ ;  /* 0x0000000804087290 */ /* 0x000fc8000ff1e03f */
[----:B------:R-:W-:-:S04]  /*0b40*/  UIADD3.X UR10, URZ, UR10, URZ, UP0, !UPT ;  /* 0x0000000a3f0a7290 */ /* 0x000fc800087fe43f */
[----:B------:R-:W-:-:S04]  /*0b50*/  UIMAD.WIDE.U32 UR4, UR10, UR14, URZ ;  /* 0x0000000e0a0472a5 */ /* 0x000fc8000f8e003f */
[----:B------:R-:W-:Y:S02]  /*0b60*/  UIMAD.WIDE.U32 UR6, UP0, UR8, UR15, UR4 ;  /* 0x0000000f080672a5 */ /* 0x000fe4000f800004 */
[----:B------:R-:W-:Y:S02]  /*0b70*/  UIMAD.WIDE.U32 UR4, UR8, UR14, URZ ;  /* 0x0000000e080472a5 */ /* 0x000fe4000f8e003f */
[----:B------:R-:W-:Y:S02]  /*0b80*/  UIADD3.X UR9, URZ, URZ, URZ, UP0, !UPT ;  /* 0x0000003f3f097290 */ /* 0x000fe400087fe43f */
[----:B------:R-:W-:Y:S01]  /*0b90*/  UIADD3 URZ, UP0, UR5, UR6, URZ ;  /* 0x00000006053f7290 */ /* 0x000fe2000ff1e03f */
[----:B------:R-:W-:-:S03]  /*0ba0*/  UMOV UR8, UR7 ;  /* 0x0000000700087c82 */ /* 0x000fc60008000000 */
[----:B------:R-:W-:-:S12]  /*0bb0*/  UIMAD.WIDE.U32.X UR4, UR10, UR15, UR8, UP0 ;  /* 0x0000000f0a0472a5 */ /* 0x000fd800080e0408 */
.L_x_9:
[----:B------:R-:W-:Y:S01]  /*0bc0*/  USHF.R.U64 UR9, UR4, UR11, UR5 ;  /* 0x0000000b04097299 */ /* 0x000fe20008001205 */
[----:B------:R-:W2:Y:S01]  /*0bd0*/  LDC.64 R20, c[0x0][0x640] ;  /* 0x00019000ff147b82 */ /* 0x000ea20000000a00 */
[----:B------:R-:W-:Y:S01]  /*0be0*/  USHF.R.U32.HI UR4, URZ, UR11, UR5 ;  /* 0x0000000b3f047299 */ /* 0x000fe20008011605 */
[----:B------:R-:W-:Y:S02]  /*0bf0*/  IMAD.MOV.U32 R4, RZ, RZ, R8 ;  /* 0x000000ffff047224 */ /* 0x000fe400078e0008 */
[----:B------:R-:W-:Y:S01]  /*0c00*/  IMAD R12, R13, R12, R2 ;  /* 0x0000000c0d0c7224 */ /* 0x000fe200078e0202 */
[----:B------:R-:W-:Y:S01]  /*0c10*/  IADD3 R3, P0, RZ, -UR9, RZ ;  /* 0x80000009ff037c10 */ /* 0x000fe2000ff1e0ff */
[----:B------:R-:W-:Y:S02]  /*0c20*/  IMAD.MOV.U32 R13, RZ, RZ, 0x1 ;  /* 0x00000001ff0d7424 */ /* 0x000fe400078e00ff */
[----:B------:R-:W3:Y:S02]  /*0c30*/  LDC R10, c[0x0][0x618] ;  /* 0x00018600ff0a7b82 */ /* 0x000ee40000000800 */
[----:B------:R-:W-:-:S04]  /*0c40*/  IMAD.X R5, RZ, RZ, ~UR4, P0 ;  /* 0x80000004ff057e24 */ /* 0x000fc800080e06ff */
[-C--:B-1----:R-:W-:Y:S02]  /*0c50*/  IMAD R0, R5, R6.reuse, RZ ;  /* 0x0000000605007224 */ /* 0x082fe400078e02ff */
[----:B------:R-:W1:Y:S01]  /*0c60*/  LDC R14, c[0x0][0x608] ;  /* 0x00018200ff0e7b82 */ /* 0x000e620000000800 */
[----:B------:R-:W-:Y:S02]  /*0c70*/  IMAD.MOV.U32 R5, RZ, RZ, R16 ;  /* 0x000000ffff057224 */ /* 0x000fe400078e0010 */
[----:B------:R-:W-:-:S05]  /*0c80*/  IMAD.WIDE.U32 R4, R3, R6, R4 ;  /* 0x0000000603047225 */ /* 0x000fca00078e0004 */
[----:B------:R-:W4:Y:S01]  /*0c90*/  LDC R18, c[0x0][0x658] ;  /* 0x00019600ff127b82 */ /* 0x000f220000000800 */
[----:B------:R-:W-:Y:S01]  /*0ca0*/  IMAD R3, R3, R7, R0 ;  /* 0x0000000703037224 */ /* 0x000fe200078e0200 */
[----:B--2---:R-:W-:-:S03]  /*0cb0*/  ISETP.NE.U32.AND P0, PT, R20, RZ, PT ;  /* 0x000000ff1400720c */ /* 0x004fc60003f05070 */
[----:B------:R-:W-:Y:S01]  /*0cc0*/  IMAD.IADD R3, R5, 0x1, R3 ;  /* 0x0000000105037824 */ /* 0x000fe200078e0203 */
[----:B------:R-:W-:Y:S01]  /*0cd0*/  ISETP.NE.AND.EX P0, PT, R21, RZ, PT, P0 ;  /* 0x000000ff1500720c */ /* 0x000fe20003f05300 */
[----:B------:R-:W-:Y:S01]  /*0ce0*/  IMAD.MOV.U32 R5, RZ, RZ, -0x1 ;  /* 0xffffffffff057424 */ /* 0x000fe200078e00ff */
[----:B0-----:R-:W0:Y:S02]  /*0cf0*/  LDC R16, c[0x0][0x600] ;  /* 0x00018000ff107b82 */ /* 0x001e240000000800 */
[-CC-:B---3--:R-:W-:Y:S02]  /*0d00*/  SHF.R.U64 R8, R4, R10.reuse, R3.reuse ;  /* 0x0000000a04087219 */ /* 0x188fe40000001203 */
[----:B------:R-:W-:-:S04]  /*0d10*/  SHF.R.U32.HI R3, RZ, R10, R3 ;  /* 0x0000000aff037219 */ /* 0x000fc80000011603 */
[----:B------:R-:W2:Y:S01]  /*0d20*/  LDC R15, c[0x0][0x648] ;  /* 0x00019200ff0f7b82 */ /* 0x000ea20000000800 */
[-CC-:B-1----:R-:W-:Y:S02]  /*0d30*/  SHF.R.U64 R23, R8, R14.reuse, R3.reuse ;  /* 0x0000000e08177219 */ /* 0x182fe40000001203 */
[----:B------:R-:W-:-:S05]  /*0d40*/  SHF.R.U32.HI R3, RZ, R14, R3 ;  /* 0x0000000eff037219 */ /* 0x000fca0000011603 */
[----:B------:R-:W1:Y:S01]  /*0d50*/  LDC R17, c[0x0][0x638] ;  /* 0x00018e00ff117b82 */ /* 0x000e620000000800 */
[-CC-:B----4-:R-:W-:Y:S02]  /*0d60*/  SHF.R.U64 R10, R23, R18.reuse, R3.reuse ;  /* 0x00000012170a7219 */ /* 0x190fe40000001203 */
[-C--:B------:R-:W-:Y:S02]  /*0d70*/  SHF.L.U32 R0, R5, R18.reuse, RZ ;  /* 0x0000001205007219 */ /* 0x080fe400000006ff */
[----:B------:R-:W-:Y:S01]  /*0d80*/  SHF.R.U32.HI R3, RZ, R18, R3 ;  /* 0x00000012ff037219 */ /* 0x000fe20000011603 */
[----:B------:R-:W-:Y:S01]  /*0d90*/  IMAD.MOV.U32 R2, RZ, RZ, R10 ;  /* 0x000000ffff027224 */ /* 0x000fe200078e000a */
[----:B------:R-:W-:Y:S01]  /*0da0*/  LOP3.LUT R0, RZ, R0, RZ, 0x33, !PT ;  /* 0x00000000ff007212 */ /* 0x000fe200078e33ff */
[----:B------:R-:W3:Y:S01]  /*0db0*/  LDC R19, c[0x0][0x610] ;  /* 0x00018400ff137b82 */ /* 0x000ee20000000800 */
[----:B------:R-:W-:Y:S05]  /*0dc0*/  @!P0 BRA `(.L_x_10) ;  /* 0x0000000000288947 */ /* 0x000fea0003800000 */
[----:B------:R-:W4:Y:S02]  /*0dd0*/  LDC R7, c[0x0][0x64c] ;  /* 0x00019300ff077b82 */ /* 0x000f240000000800 */
[----:B----4-:R-:W-:-:S05]  /*0de0*/  IADD3 R7, P0, R10, R7, RZ ;  /* 0x000000070a077210 */ /* 0x010fca0007f1e0ff */
[----:B------:R-:W-:-:S04]  /*0df0*/  IMAD.X R9, RZ, RZ, R3, P0 ;  /* 0x000000ffff097224 */ /* 0x000fc800000e0603 */
[----:B------:R-:W-:-:S04]  /*0e00*/  IMAD.WIDE.U32 R2, R9, R20, RZ ;  /* 0x0000001409027225 */ /* 0x000fc800078e00ff */
[----:B------:R-:W-:-:S04]  /*0e10*/  IMAD.WIDE.U32 R4, P0, R7, R21, R2 ;  /* 0x0000001507047225 */ /* 0x000fc80007800002 */
[----:B------:R-:W-:-:S04]  /*0e20*/  IMAD.WIDE.U32 R2, R7, R20, RZ ;  /* 0x0000001407027225 */ /* 0x000fc800078e00ff */
[----:B------:R-:W-:Y:S01]  /*0e30*/  IMAD.X R7, RZ, RZ, RZ, P0 ;  /* 0x000000ffff077224 */ /* 0x000fe200000e06ff */
[----:B------:R-:W-:Y:S01]  /*0e40*/  IADD3 RZ, P0, R3, R4, RZ ;  /* 0x0000000403ff7210 */ /* 0x000fe20007f1e0ff */
[----:B------:R-:W-:-:S04]  /*0e50*/  IMAD.MOV.U32 R6, RZ, RZ, R5 ;  /* 0x000000ffff067224 */ /* 0x000fc800078e0005 */
[----:B------:R-:W-:-:S08]  /*0e60*/  IMAD.WIDE.U32.X R2, R9, R21, R6, P0 ;  /* 0x0000001509027225 */ /* 0x000fd000000e0406 */
.L_x_10:
[----:B--2---:R-:W-:Y:S01]  /*0e70*/  SHF.R.U64 R4, R2, R15, R3 ;  /* 0x0000000f02047219 */ /* 0x004fe20000001203 */
[----:B0-----:R-:W-:Y:S01]  /*0e80*/  VIADD R5, R16, 0xffffffff ;  /* 0xffffffff10057836 */ /* 0x001fe20000000000 */
[----:B------:R-:W-:Y:S02]  /*0e90*/  SHF.L.U32 R2, R13, R18, RZ ;  /* 0x000000120d027219 */ /* 0x000fe400000006ff */
[----:B------:R-:W-:Y:S01]  /*0ea0*/  LOP3.LUT R3, R23, R0, RZ, 0xc0, !PT ;  /* 0x0000000017037212 */ /* 0x000fe200078ec0ff */
[----:B------:R-:W-:Y:S01]  /*0eb0*/  IMAD.MOV R6, RZ, RZ, -R4 ;  /* 0x000000ffff067224 */ /* 0x000fe200078e0a04 */
[----:B------:R-:W-:Y:S02]  /*0ec0*/  SEL R0, R11, R12, !P4 ;  /* 0x0000000c0b007207 */ /* 0x000fe40006000000 */
[----:B------:R-:W-:Y:S01]  /*0ed0*/  LOP3.LUT R5, R8, R5, RZ, 0xc0, !PT ;  /* 0x0000000508057212 */ /* 0x000fe200078ec0ff */
[----:B------:R-:W-:Y:S02]  /*0ee0*/  IMAD R7, R2, R4, R3 ;  /* 0x0000000402077224 */ /* 0x000fe400078e0203 */
[----:B-1----:R-:W-:-:S02]  /*0ef0*/  IMAD R3, R6, R17, R10 ;  /* 0x0000001106037224 */ /* 0x002fc400078e020a */
[----:B---3--:R-:W-:Y:S02]  /*0f00*/  IMAD R2, R7, R19, R0 ;  /* 0x0000001307027224 */ /* 0x008fe400078e0200 */
[----:B------:R-:W-:Y:S02]  /*0f10*/  IMAD R3, R3, R16, R5 ;  /* 0x0000001003037224 */ /* 0x000fe400078e0205 */
[----:B------:R-:W-:-:S03]  /*0f20*/  IMAD.MOV.U32 R0, RZ, RZ, 0x1 ;  /* 0x00000001ff007424 */ /* 0x000fc600078e00ff */
[----:B------:R-:W-:Y:S02]  /*0f30*/  SEL R4, R3, R2, !P4 ;  /* 0x0000000203047207 */ /* 0x000fe40006000000 */
[----:B------:R-:W-:-:S03]  /*0f40*/  SEL R2, R2, R3, !P4 ;  /* 0x0000000302027207 */ /* 0x000fc60006000000 */
[----:B------:R1:W-:Y:S04]  /*0f50*/  STL [R1+0x460], R4 ;  /* 0x0004600401007387 */ /* 0x0003e80000100800 */
[----:B------:R1:W-:Y:S02]  /*0f60*/  STL [R1+0x464], R2 ;  /* 0x0004640201007387 */ /* 0x0003e40000100800 */
.L_x_8:
[----:B------:R-:W-:-:S08]  /*0f70*/  NOP ;  /* 0x0000000000007918 */ /* 0x000fd00000000000 */
[----:B------:R-:W2:Y:S02]  /*0f80*/  USETMAXREG.TRY_ALLOC.CTAPOOL UP0, 0xf0 ;  /* 0x000000f0000079c8 */ /* 0x000ea40008000600 */
[----:B--2---:R-:W-:-:S13]  /*0f90*/  PLOP3.LUT P0, PT, PT, PT, UP0, 0x80, 0x0 ;  /* 0x000000000000781c */ /* 0x004fda0003f0f008 */
[----:B------:R-:W-:Y:S05]  /*0fa0*/  @!P0 BRA `(.L_x_8) ;  /* 0xfffffffc00f08947 */ /* 0x000fea000383ffff */
[----:B------:R-:W-:Y:S01]  /*0fb0*/  ULDC.64 UR4, c[0x0][0x598] ;  /* 0x0001660000047ab9 */ /* 0x000fe20000000a00 */
[----:B------:R-:W-:Y:S01]  /*0fc0*/  ULDC.64 UR14, c[0x0][0x208] ;  /* 0x00008200000e7ab9 */ /* 0x000fe20000000a00 */
[----:B------:R-:W-:-:S04]  /*0fd0*/  ISETP.NE.U32.AND P0, PT, RZ, UR4, PT ;  /* 0x00000004ff007c0c */ /* 0x000fc8000bf05070 */
[----:B------:R-:W-:-:S13]  /*0fe0*/  ISETP.NE.AND.EX P0, PT, RZ, UR5, PT, P0 ;  /* 0x00000005ff007c0c */ /* 0x000fda000bf05300 */
[----:B------:R-:W-:Y:S05]  /*0ff0*/  @!P0 BRA `(.L_x_11) ;  /* 0x0000000000208947 */ /* 0x000fea0003800000 */
[----:B-1----:R-:W1:Y:S02]  /*1000*/  LDC.64 R2, c[0x0][0x598] ;  /* 0x00016600ff027b82 */ /* 0x002e640000000a00 */
[----:B-1----:R-:W2:Y:S02]  /*1010*/  LDG.E.64 R2, desc[UR14][R2.64] ;  /* 0x0000000e02027981 */ /* 0x002ea4000c1e1b00 */
[----:B--2---:R-:W-:-:S04]  /*1020*/  ISETP.NE.U32.AND P0, PT, R2, RZ, PT ;  /* 0x000000ff0200720c */ /* 0x004fc80003f05070 */
[----:B------:R-:W-:-:S13]  /*1030*/  ISETP.NE.AND.EX P0, PT, R3, RZ, PT, P0 ;  /* 0x000000ff0300720c */ /* 0x000fda0003f05300 */
[----:B------:R-:W-:Y:S05]  /*1040*/  @!P0 BRA `(.L_x_11) ;  /* 0x00000000000c8947 */ /* 0x000fea0003800000 */
[----:B------:R-:W2:Y:S02]  /*1050*/  LD.E R2, desc[UR14][R2.64] ;  /* 0x0000000e02027980 */ /* 0x000ea4000c101900 */
[----:B--2---:R-:W-:Y:S01]  /*1060*/  R2UR UR20, R2 ;  /* 0x00000000021472ca */ /* 0x004fe200000e0000 */
[----:B------:R-:W-:-:S14]  /*1070*/  BRA `(.L_x_12) ;  /* 0x0000000000247947 */ /* 0x000fdc0003800000 */
.L_x_11:
[----:B------:R-:W-:Y:S02]  /*1080*/  ULDC.64 UR4, c[0x0][0x588] ;  /* 0x0001620000047ab9 */ /* 0x000fe40000000a00 */
[----:B------:R-:W-:-:S04]  /*1090*/  ISETP.NE.U32.AND P0, PT, RZ, UR4, PT ;  /* 0x00000004ff007c0c */ /* 0x000fc8000bf05070 */
[----:B------:R-:W-:-:S13]  /*10a0*/  ISETP.NE.AND.EX P0, PT, RZ, UR5, PT, P0 ;  /* 0x00000005ff007c0c */ /* 0x000fda000bf05300 */
[----:B------:R-:W-:Y:S05]  /*10b0*/  @!P0 BRA `(.L_x_13) ;  /* 0x0000000000108947 */ /* 0x000fea0003800000 */
[----:B-1----:R-:W1:Y:S02]  /*10c0*/  LDC.64 R2, c[0x0][0x588] ;  /* 0x00016200ff027b82 */ /* 0x002e640000000a00 */
[----:B-1----:R-:W2:Y:S02]  /*10d0*/  LDG.E R2, desc[UR14][R2.64] ;  /* 0x0000000e02027981 */ /* 0x002ea4000c1e1900 */
[----:B--2---:R-:W-:Y:S01]  /*10e0*/  R2UR UR20, R2 ;  /* 0x00000000021472ca */ /* 0x004fe200000e0000 */
[----:B------:R-:W-:-:S14]  /*10f0*/  BRA `(.L_x_12) ;  /* 0x0000000000047947 */ /* 0x000fdc0003800000 */
.L_x_13:
[----:B------:R-:W-:-:S05]  /*1100*/  ULDC UR20, c[0x0][0x580] ;  /* 0x0001600000147ab9 */ /* 0x000fca0000000800 */
.L_x_12:
[----:B------:R-:W-:Y:S02]  /*1110*/  ULDC.64 UR4, c[0x0][0x5a0] ;  /* 0x0001680000047ab9 */ /* 0x000fe40000000a00 */
        /* <DEDUP_REMOVED lines=11> */
.L_x_14:
        /* <DEDUP_REMOVED lines=8> */
.L_x_16:
[----:B------:R-:W-:-:S05]  /*1250*/  ULDC UR21, c[0x0][0x584] ;  /* 0x0001610000157ab9 */ /* 0x000fca0000000800 */
.L_x_15:
[----:B------:R-:W-:-:S13]  /*1260*/  LOP3.LUT P0, RZ, R0, 0xff, RZ, 0xc0, !PT ;  /* 0x000000ff00ff7812 */ /* 0x000fda000780c0ff */
[----:B------:R-:W-:Y:S05]  /*1270*/  @!P0 EXIT ;  /* 0x000000000000894d */ /* 0x000fea0003800000 */
[----:B------:R-:W-:Y:S01]  /*1280*/  ULDC UR4, c[0x0][0x28c] ;  /* 0x0000a30000047ab9 */ /* 0x000fe20000000800 */
[----:B------:R-:W-:Y:S02]  /*1290*/  ULOP3.LUT UR22, UR13, 0x1, URZ, 0xfc, !UPT ;  /* 0x000000010d167892 */ /* 0x000fe4000f8efc3f */
[----:B------:R-:W-:-:S04]  /*12a0*/  UIADD3 UR4, UR4, 0x7f, URZ ;  /* 0x0000007f04047890 */ /* 0x000fc8000fffe03f */
[----:B------:R-:W-:-:S04]  /*12b0*/  USHF.R.S32.HI UR5, URZ, 0x1f, UR4 ;  /* 0x0000001f3f057899 */ /* 0x000fc80008011404 */
[----:B------:R-:W-:-:S03]  /*12c0*/  ULEA.HI UR5, UR5, UR4, URZ, 0x7 ;  /* 0x0000000405057291 */ /* 0x000fc6000f8f383f */
[----:B------:R-:W-:Y:S01]  /*12d0*/  UMOV UR4, URZ ;  /* 0x0000003f00047c82 */ /* 0x000fe20008000000 */
[----:B------:R-:W-:-:S03]  /*12e0*/  USHF.R.S32.HI UR10, URZ, 0x7, UR5 ;  /* 0x000000073f0a7899 */ /* 0x000fc60008011405 */
[----:B------:R-:W-:-:S09]  /*12f0*/  UMOV UR5, URZ ;  /* 0x0000003f00057c82 */ /* 0x000fd20008000000 */
.L_x_553:
[----:B------:R-:W-:Y:S01]  /*1300*/  STL [R1+0x44c], RZ ;  /* 0x00044cff01007387 */ /* 0x000fe20000100800 */
[----:B--2---:R-:W2:Y:S01]  /*1310*/  S2UR UR18, SR_CgaCtaId ;  /* 0x00000000001279c3 */ /* 0x004ea20000008800 */
[----:B------:R-:W-:Y:S01]  /*1320*/  UMOV UR17, 0x400 ;  /* 0x0000040000117882 */ /* 0x000fe20000000000 */
[----:B------:R-:W-:Y:S01]  /*1330*/  UMOV UR6, URZ ;  /* 0x0000003f00067c82 */ /* 0x000fe20008000000 */
[----:B------:R-:W-:Y:S01]  /*1340*/  STL [R1+0x448], RZ ;  /* 0x000448ff01007387 */ /* 0x000fe20000100800 */
[----:B------:R-:W-:Y:S01]  /*1350*/  UMOV UR7, URZ ;  /* 0x0000003f00077c82 */ /* 0x000fe20008000000 */
[----:B------:R-:W-:Y:S01]  /*1360*/  UMOV UR8, URZ ;  /* 0x0000003f00087c82 */ /* 0x000fe20008000000 */
[----:B------:R-:W-:Y:S01]  /*1370*/  UMOV UR23, UR5 ;  /* 0x0000000500177c82 */ /* 0x000fe20008000000 */
[----:B------:R-:W-:Y:S01]  /*1380*/  STL [R1+0x444], RZ ;  /* 0x000444ff01007387 */ /* 0x000fe20000100800 */
[----:B-1----:R-:W1:Y:S01]  /*1390*/  LDC R2, c[0x0][0x28c] ;  /* 0x0000a300ff027b82 */ /* 0x002e620000000800 */
[----:B------:R-:W-:Y:S01]  /*13a0*/  UMOV UR24, UR4 ;  /* 0x0000000400187c82 */ /* 0x000fe20008000000 */
[----:B------:R-:W-:Y:S01]  /*13b0*/  CS2R R236, SRZ ;  /* 0x0000000000ec7805 */ /* 0x000fe2000001ff00 */
[----:B------:R-:W-:Y:S01]  /*13c0*/  STL [R1+0x440], RZ ;  /* 0x000440ff01007387 */ /* 0x000fe20000100800 */
[----:B------:R-:W-:-:S02]  /*13d0*/  CS2R R234, SRZ ;  /* 0x0000000000ea7805 */ /* 0x000fc4000001ff00 */
[----:B------:R-:W-:Y:S02]  /*13e0*/  CS2R R232, SRZ ;  /* 0x0000000000e87805 */ /* 0x000fe4000001ff00 */
[----:B------:R-:W-:Y:S01]  /*13f0*/  CS2R R230, SRZ ;  /* 0x0000000000e67805 */ /* 0x000fe2000001ff00 */
[----:B------:R-:W-:Y:S01]  /*1400*/  STL [R1+0x43c], RZ ;  /* 0x00043cff01007387 */ /* 0x000fe20000100800 */
[----:B------:R-:W-:Y:S02]  /*1410*/  CS2R R228, SRZ ;  /* 0x0000000000e47805 */ /* 0x000fe4000001ff00 */
[----:B------:R-:W-:Y:S02]  /*1420*/  CS2R R226, SRZ ;  /* 0x0000000000e27805 */ /* 0x000fe4000001ff00 */
        /* <DEDUP_REMOVED lines=14> */
[----:B-1----:R-:W-:Y:S02]  /*1510*/  ISETP.GE.AND P0, PT, R2, 0x1, PT ;  /* 0x000000010200780c */ /* 0x002fe40003f06270 */
        /* <DEDUP_REMOVED lines=40> */
[----:B0-----:R-:W-:Y:S02]  /*17a0*/  CS2R R16, SRZ ;  /* 0x0000000000107805 */ /* 0x001fe4000001ff00 */
        /* <DEDUP_REMOVED lines=94> */
[----:B------:R-:W-:-:S03]  /*1d90*/  CS2R R150, SRZ ;  /* 0x0000000000967805 */ /* 0x000fc6000001ff00 */
[----:B------:R-:W-:Y:S04]  /*1da0*/  STL [R1+0x3a0], RZ ;  /* 0x0003a0ff01007387 */ /* 0x000fe80000100800 */
        /* <DEDUP_REMOVED lines=104> */
[----:B------:R-:W-:Y:S04]  /*2430*/  STL [R1], RZ ;  /* 0x000000ff01007387 */ /* 0x000fe80000100800 */
        /* <DEDUP_REMOVED lines=39> */
[----:B------:R-:W-:Y:S01]  /*26b0*/  STL [R1+0xa0], RZ ;  /* 0x0000a0ff01007387 */ /* 0x000fe20000100800 */
[----:B------:R-:W0:Y:S03]  /*26c0*/  S2R R0, SR_TID.X ;  /* 0x0000000000007919 */ /* 0x000e260000002100 */
        /* <DEDUP_REMOVED lines=8> */
[----:B0-----:R-:W-:-:S03]  /*2750*/  LOP3.LUT R0, R0, 0x80, RZ, 0xc0, !PT ;  /* 0x0000008000007812 */ /* 0x001fc600078ec0ff */
[----:B------:R-:W-:Y:S01]  /*2760*/  STL [R1+0xc4], RZ ;  /* 0x0000c4ff01007387 */ /* 0x000fe20000100800 */
[----:B------:R-:W-:-:S03]  /*2770*/  SHF.R.U32.HI R0, RZ, 0x7, R0 ;  /* 0x00000007ff007819 */ /* 0x000fc60000011600 */
        /* <DEDUP_REMOVED lines=33> */
[----:B------:R-:W0:Y:S04]  /*2990*/  SHFL.IDX PT, R0, R0, RZ, 0x1f ;  /* 0x00001fff00007589 */ /* 0x000e2800000e0000 */
[----:B------:R1:W-:Y:S04]  /*29a0*/  STL [R1+0x14c], RZ ;  /* 0x00014cff01007387 */ /* 0x0003e80000100800 */
[----:B------:R1:W-:Y:S04]  /*29b0*/  STL [R1+0x150], RZ ;  /* 0x000150ff01007387 */ /* 0x0003e80000100800 */
[----:B------:R1:W-:Y:S04]  /*29c0*/  STL [R1+0x154], RZ ;  /* 0x000154ff01007387 */ /* 0x0003e80000100800 */
[----:B------:R1:W-:Y:S04]  /*29d0*/  STL [R1+0x158], RZ ;  /* 0x000158ff01007387 */ /* 0x0003e80000100800 */
[----:B------:R1:W-:Y:S04]  /*29e0*/  STL [R1+0x15c], RZ ;  /* 0x00015cff01007387 */ /* 0x0003e80000100800 */
[----:B------:R1:W-:Y:S01]  /*29f0*/  STL [R1+0x160], RZ ;  /* 0x000160ff01007387 */ /* 0x0003e20000100800 */
[----:B0-----:R-:W-:-:S03]  /*2a00*/  R2UR UR11, R0 ;  /* 0x00000000000b72ca */ /* 0x001fc600000e0000 */
[----:B------:R1:W-:Y:S04]  /*2a10*/  STL [R1+0x164], RZ ;  /* 0x000164ff01007387 */ /* 0x0003e80000100800 */
[----:B------:R1:W-:Y:S04]  /*2a20*/  STL [R1+0x168], RZ ;  /* 0x000168ff01007387 */ /* 0x0003e80000100800 */
[----:B------:R1:W-:Y:S02]  /*2a30*/  STL [R1+0x16c], RZ ;  /* 0x00016cff01007387 */ /* 0x0003e40000100800 */
[----:B------:R-:W-:-:S02]  /*2a40*/  ULEA.HI UR12, UR11, UR11, URZ, 0x1 ;  /* 0x0000000b0b0c7291 */ /* 0x000fc4000f8f083f */
[----:B------:R1:W-:Y:S02]  /*2a50*/  STL [R1+0x170], RZ ;  /* 0x000170ff01007387 */ /* 0x0003e40000100800 */
[----:B------:R-:W-:Y:S02]  /*2a60*/  ULOP3.LUT UR16, UR12, 0x7fffe, URZ, 0xc0, !UPT ;  /* 0x0007fffe0c107892 */ /* 0x000fe4000f8ec03f */
[----:B------:R1:W-:Y:S01]  /*2a70*/  STL [R1+0x174], RZ ;  /* 0x000174ff01007387 */ /* 0x0003e20000100800 */
[----:B--2---:R-:W-:Y:S02]  /*2a80*/  ULEA UR12, UR18, UR17, 0x18 ;  /* 0x00000011120c7291 */ /* 0x004fe4000f8ec03f */
[----:B------:R-:W-:Y:S01]  /*2a90*/  UIADD3 UR16, UR11, -UR16, URZ ;  /* 0x800000100b107290 */ /* 0x000fe2000fffe03f */
[----:B------:R1:W-:Y:S03]  /*2aa0*/  STL [R1+0x178], RZ ;  /* 0x000178ff01007387 */ /* 0x0003e60000100800 */
[----:B------:R-:W-:Y:S01]  /*2ab0*/  ULEA UR16, UR16, UR12, 0xd ;  /* 0x0000000c10107291 */ /* 0x000fe2000f8e683f */
[----:B------:R1:W-:Y:S03]  /*2ac0*/  STL [R1+0x17c], RZ ;  /* 0x00017cff01007387 */ /* 0x0003e60000100800 */
[----:B------:R-:W-:Y:S01]  /*2ad0*/  UIADD3 UR16, UR16, 0x100, URZ ;  /* 0x0000010010107890 */ /* 0x000fe2000fffe03f */
[----:B------:R1:W-:Y:S03]  /*2ae0*/  STL [R1+0x180], RZ ;  /* 0x000180ff01007387 */ /* 0x0003e60000100800 */
[----:B------:R-:W-:Y:S01]  /*2af0*/  USHF.R.U32.HI UR11, URZ, 0x4, UR16 ;  /* 0x000000043f0b7899 */ /* 0x000fe20008011610 */
[----:B------:R1:W-:Y:S03]  /*2b00*/  STL [R1+0x184], RZ ;  /* 0x000184ff01007387 */ /* 0x0003e60000100800 */
[----:B------:R-:W-:Y:S01]  /*2b10*/  ULOP3.LUT UR11, UR11, 0x3fff, URZ, 0xc0, !UPT ;  /* 0x00003fff0b0b7892 */ /* 0x000fe2000f8ec03f */
[----:B------:R1:W-:Y:S04]  /*2b20*/  STL [R1+0x188], RZ ;  /* 0x000188ff01007387 */ /* 0x0003e80000100800 */
        /* <DEDUP_REMOVED lines=28> */
[----:B------:R1:W-:Y:S01]  /*2cf0*/  STL [R1+0x1fc], RZ ;  /* 0x0001fcff01007387 */ /* 0x0003e20000100800 */
[----:B------:R-:W-:Y:S05]  /*2d00*/  @!P0 BRA `(.L_x_17) ;  /* 0x0000006000a88947 */ /* 0x000fea0003800000 */
[----:B------:R-:W-:-:S06]  /*2d10*/  UISETP.NE.AND UP0, UPT, UR22, 0x3, UPT ;  /* 0x000000031600788c */ /* 0x000fcc000bf05270 */
[----:B------:R-:W-:-:S13]  /*2d20*/  PLOP3.LUT P1, PT, PT, PT, UP0, 0x80, 0x0 ;  /* 0x000000000000781c */ /* 0x000fda0003f2f008 */
[----:B------:R-:W-:Y:S05]  /*2d30*/  @!P1 BRA `(.L_x_18) ;  /* 0x0000000000049947 */ /* 0x000fea0003800000 */
[----:B------:R-:W-:Y:S01]  /*2d40*/  BPT.TRAP 0x1 ;  /* 0x000000040000795c */ /* 0x000fe20000300000 */
.L_x_18:
[----:B------:R-:W-:Y:S01]  /*2d50*/  ULEA UR6, UR5, UR12, 0x3 ;  /* 0x0000000c05067291 */ /* 0x000fe2000f8e183f */
[----:B------:R-:W-:-:S05]  /*2d60*/  IMAD.U32 R0, RZ, RZ, UR4 ;  /* 0x00000004ff007e24 */ /* 0x000fca000f8e00ff */
[----:B------:R-:W-:-:S04]  /*2d70*/  SHF.L.U32 R0, R0, 0x1f, RZ ;  /* 0x0000001f00007819 */ /* 0x000fc800000006ff */
[----:B------:R0:W2:Y:S01]  /*2d80*/  SYNCS.PHASECHK.TRANS64.TRYWAIT P0, [UR6], R0 ;  /* 0x00000000ff0075a7 */ /* 0x0000a20008000146 */
[----:B------:R-:W-:Y:S05]  /*2d90*/  @!P1 BRA `(.L_x_19) ;  /* 0x0000000000049947 */ /* 0x000fea0003800000 */
[----:B------:R-:W-:Y:S01]  /*2da0*/  BPT.TRAP 0x1 ;  /* 0x000000040000795c */ /* 0x000fe20000300000 */
.L_x_19:
[----:B--2---:R-:W-:Y:S05]  /*2db0*/  @P0 BRA `(.L_x_20) ;  /* 0x0000000000080947 */ /* 0x004fea0003800000 */
[----:B------:R-:W2:Y:S02]  /*2dc0*/  SYNCS.PHASECHK.TRANS64.TRYWAIT P0, [UR6], R0 ;  /* 0x00000000ff0075a7 */ /* 0x000ea40008000146 */
[----:B--2---:R-:W-:Y:S05]  /*2dd0*/  @!P0 BRA `(.L_x_21) ;  /* 0x0000026c00c48947 */ /* 0x004fea0003800000 */
.L_x_20:
[----:B------:R-:W-:Y:S01]  /*2de0*/  UIADD3 UR6, UR12, 0x20100, URZ ;  /* 0x000201000c067890 */ /* 0x000fe2000fffe03f */
[----:B------:R-:W-:Y:S01]  /*2df0*/  WARPGROUP.ARRIVE ;  /* 0x00000000000079c5 */ /* 0x000fe20000000000 */
[----:B------:R-:W-:Y:S02]  /*2e00*/  ULOP3.LUT UR7, UR11, 0x10000, URZ, 0xfc, !UPT ;  /* 0x000100000b077892 */ /* 0x000fe4000f8efc3f */
[----:B------:R-:W-:Y:S02]  /*2e10*/  USHF.R.U32.HI UR6, URZ, 0x4, UR6 ;  /* 0x000000043f067899 */ /* 0x000fe40008011606 */
[----:B------:R-:W-:Y:S02]  /*2e20*/  ULEA UR7, UR5, UR7, 0xb ;  /* 0x0000000705077291 */ /* 0x000fe4000f8e583f */
[----:B------:R-:W-:Y:S01]  /*2e30*/  ULOP3.LUT UR6, UR6, 0x3fff, URZ, 0xc0, !UPT ;  /* 0x00003fff06067892 */ /* 0x000fe2000f8ec03f */
[----:B------:R-:W-:Y:S01]  /*2e40*/  UMOV UR17, 0x40000040 ;  /* 0x4000004000117882 */ /* 0x000fe20000000000 */
[----:B------:R-:W-:-:S02]  /*2e50*/  UMOV UR19, 0x40000040 ;  /* 0x4000004000137882 */ /* 0x000fc40000000000 */
[----:B------:R-:W-:Y:S01]  /*2e60*/  ULOP3.LUT UR6, UR6, 0x10000, URZ, 0xfc, !UPT ;  /* 0x0001000006067892 */ /* 0x000fe2000f8efc3f */
[----:B------:R-:W-:-:S03]  /*2e70*/  UMOV UR16, UR7 ;  /* 0x0000000700107c82 */ /* 0x000fc60008000000 */
[----:B------:R-:W-:-:S07]  /*2e80*/  ULEA UR8, UR5, UR6, 0xb ;  /* 0x0000000605087291 */ /* 0x000fce000f8e583f */
[----:B------:R-:W-:Y:S02]  /*2e90*/  UMOV UR18, UR8 ;  /* 0x0000000800127c82 */ /* 0x000fe40008000000 */
[----:B------:R-:W-:Y:S01]  /*2ea0*/  QGMMA.64x256x32.F32.E5M2.E5M2 R24, gdesc[UR16], RZ, !UPT, gsb0 ;  /* 0x03e00000101879f3 */ /* 0x000fe2000c0038ff */
[----:B------:R-:W-:Y:S01]  /*2eb0*/  UIADD3 UR16, UR7, 0x400, URZ ;  /* 0x0000040007107890 */ /* 0x000fe2000fffe03f */
[----:B------:R-:W-:Y:S01]  /*2ec0*/  UMOV UR17, 0x40000040 ;  /* 0x4000004000117882 */ /* 0x000fe20000000000 */
[----:B------:R-:W-:Y:S02]  /*2ed0*/  WARPGROUP.DEPBAR.LE gsb0, 0x0 ;  /* 0x00008000000079c5 */ /* 0x000fe40000010000 */
[----:B------:R-:W-:Y:S04]  /*2ee0*/  STL.64 [R1], R24 ;  /* 0x0000001801007387 */ /* 0x000fe80000100a00 */
[----:B------:R-:W-:Y:S04]  /*2ef0*/  STL.64 [R1+0x8], R26 ;  /* 0x0000081a01007387 */ /* 0x000fe80000100a00 */
        /* <DEDUP_REMOVED lines=61> */
[----:B------:R3:W-:Y:S02]  /*32d0*/  STL.64 [R1+0x1f8], R150 ;  /* 0x0001f89601007387 */ /* 0x0007e40000100a00 */
[----:B---3--:R-:W-:-:S06]  /*32e0*/  WARPGROUP.ARRIVE ;  /* 0x00000000000079c5 */ /* 0x008fcc0000000000 */
[----:B------:R-:W-:Y:S03]  /*32f0*/  QGMMA.64x256x32.F32.E5M2.E5M2 R24, gdesc[UR16], RZ, !UPT, gsb0 ;  /* 0x03e00000101879f3 */ /* 0x000fe6000c0038ff */
[----:B------:R-:W-:Y:S02]  /*3300*/  WARPGROUP.DEPBAR.LE gsb0, 0x0 ;  /* 0x00008000000079c5 */ /* 0x000fe40000010000 */
        /* <DEDUP_REMOVED lines=63> */
[----:B------:R3:W-:Y:S04]  /*3700*/  STL.64 [R1+0x5d0], R24 ;  /* 0x0005d01801007387 */ /* 0x0007e80000100a00 */
[----:B---3--:R-:W3:Y:S04]  /*3710*/  LDL.LU.64 R24, [R1] ;  /* 0x0000000001187983 */ /* 0x008ee80000300a00 */
[----:B------:R-:W3:Y:S04]  /*3720*/  LDL.LU.64 R26, [R1+0x8] ;  /* 0x00000800011a7983 */ /* 0x000ee80000300a00 */
        /* <DEDUP_REMOVED lines=61> */
[----:B------:R-:W3:Y:S01]  /*3b00*/  LDL.LU.64 R150, [R1+0x1f8] ;  /* 0x0001f80001967983 */ /* 0x000ee20000300a00 */
[----:B------:R-:W-:-:S02]  /*3b10*/  UIADD3 UR16, UR7, 0x2, URZ ;  /* 0x0000000207107890 */ /* 0x000fc4000fffe03f */
[----:B------:R-:W-:Y:S01]  /*3b20*/  UIADD3 UR18, UR8, 0x2, URZ ;  /* 0x0000000208127890 */ /* 0x000fe2000fffe03f */
[----:B------:R-:W-:Y:S01]  /*3b30*/  UMOV UR17, 0x40000040 ;  /* 0x4000004000117882 */ /* 0x000fe20000000000 */
[----:B------:R-:W-:Y:S01]  /*3b40*/  UMOV UR19, 0x40000040 ;  /* 0x4000004000137882 */ /* 0x000fe20000000000 */
[----:B---3--:R-:W-:-:S06]  /*3b50*/  WARPGROUP.ARRIVE ;  /* 0x00000000000079c5 */ /* 0x008fcc0000000000 */
[----:B------:R-:W-:Y:S03]  /*3b60*/  QGMMA.64x256x32.F32.E5M2.E5M2 R24, gdesc[UR16], R24, gsb0 ;  /* 0x03e00000101879f3 */ /* 0x000fe60008003818 */
[----:B------:R-:W-:Y:S02]  /*3b70*/  WARPGROUP.DEPBAR.LE gsb0, 0x0 ;  /* 0x00008000000079c5 */ /* 0x000fe40000010000 */
[----:B------:R-:W-:Y:S01]  /*3b80*/  STL.64 [R1], R24 ;  /* 0x0000001801007387 */ /* 0x000fe20000100a00 */
[----:B------:R-:W-:Y:S02]  /*3b90*/  IMAD.MOV.U32 R2, RZ, RZ, R150 ;  /* 0x000000ffff027224 */ /* 0x000fe400078e0096 */
[----:B0-2---:R-:W-:Y:S01]  /*3ba0*/  IMAD.MOV.U32 R0, RZ, RZ, R151 ;  /* 0x000000ffff007224 */ /* 0x005fe200078e0097 */
[----:B------:R-:W-:Y:S01]  /*3bb0*/  STL.64 [R1+0x8], R26 ;  /* 0x0000081a01007387 */ /* 0x000fe20000100a00 */
[----:B------:R-:W-:-:S02]  /*3bc0*/  IMAD.MOV.U32 R4, RZ, RZ, R148 ;  /* 0x000000ffff047224 */ /* 0x000fc400078e0094 */
[----:B------:R-:W-:Y:S01]  /*3bd0*/  IMAD.MOV.U32 R3, RZ, RZ, R149 ;  /* 0x000000ffff037224 */ /* 0x000fe200078e0095 */
[----:B------:R-:W-:Y:S01]  /*3be0*/  STL.64 [R1+0x10], R28 ;  /* 0x0000101c01007387 */ /* 0x000fe20000100a00 */
[----:B------:R-:W-:Y:S02]  /*3bf0*/  IMAD.MOV.U32 R6, RZ, RZ, R146 ;  /* 0x000000ffff067224 */ /* 0x000fe400078e0092 */
[----:B------:R-:W-:Y:S01]  /*3c00*/  IMAD.MOV.U32 R5, RZ, RZ, R147 ;  /* 0x000000ffff057224 */ /* 0x000fe200078e0093 */
[----:B------:R-:W-:Y:S01]  /*3c10*/  STL.64 [R1+0x18], R30 ;  /* 0x0000181e01007387 */ /* 0x000fe20000100a00 */
[----:B------:R-:W-:Y:S02]  /*3c20*/  IMAD.MOV.U32 R8, RZ, RZ, R144 ;  /* 0x000000ffff087224 */ /* 0x000fe400078e0090 */
[----:B------:R-:W-:Y:S01]  /*3c30*/  IMAD.MOV.U32 R7, RZ, RZ, R145 ;  /* 0x000000ffff077224 */ /* 0x000fe200078e0091 */
        /* <DEDUP_REMOVED lines=18> */
[----:B------:R0:W-:Y:S01]  /*3d60*/  STL [R1+0x50], R44 ;  /* 0x0000502c01007387 */ /* 0x0001e20000100800 */
[----:B------:R-:W-:-:S02]  /*3d70*/  IMAD.MOV.U32 R22, RZ, RZ, R130 ;  /* 0x000000ffff167224 */ /* 0x000fc400078e0082 */
[----:B------:R-:W-:Y:S01]  /*3d80*/  IMAD.MOV.U32 R21, RZ, RZ, R131 ;  /* 0x000000ffff157224 */ /* 0x000fe200078e0083 */
[----:B------:R-:W2:Y:S01]  /*3d90*/  LDL.LU.64 R150, [R1+0x7c8] ;  /* 0x0007c80001967983 */ /* 0x000ea20000300a00 */
[----:B------:R-:W-:Y:S02]  /*3da0*/  IMAD.MOV.U32 R212, RZ, RZ, R128 ;  /* 0x000000ffffd47224 */ /* 0x000fe400078e0080 */
[----:B------:R-:W-:Y:S01]  /*3db0*/  IMAD.MOV.U32 R23, RZ, RZ, R129 ;  /* 0x000000ffff177224 */ /* 0x000fe200078e0081 */
[----:B------:R-:W2:Y:S01]  /*3dc0*/  LDL.LU.64 R148, [R1+0x7c0] ;  /* 0x0007c00001947983 */ /* 0x000ea20000300a00 */
[----:B------:R-:W-:Y:S02]  /*3dd0*/  IMAD.MOV.U32 R210, RZ, RZ, R126 ;  /* 0x000000ffffd27224 */ /* 0x000fe400078e007e */
[----:B------:R-:W-:Y:S01]  /*3de0*/  IMAD.MOV.U32 R211, RZ, RZ, R127 ;  /* 0x000000ffffd37224 */ /* 0x000fe200078e007f */
[----:B------:R-:W2:Y:S01]  /*3df0*/  LDL.LU.64 R146, [R1+0x7b8] ;  /* 0x0007b80001927983 */ /* 0x000ea20000300a00 */
        /* <DEDUP_REMOVED lines=120> */
[----:B------:R-:W-:-:S03]  /*4580*/  IMAD.MOV.U32 R235, RZ, RZ, R45 ;  /* 0x000000ffffeb7224 */ /* 0x000fc600078e002d */
[----:B------:R-:W2:Y:S04]  /*4590*/  LDL.LU.64 R64, [R1+0x670] ;  /* 0x0006700001407983 */ /* 0x000ea80000300a00 */
        /* <DEDUP_REMOVED lines=9> */
[----:B0-----:R-:W2:Y:S04]  /*4630*/  LDL.LU.64 R44, [R1+0x620] ;  /* 0x00062000012c7983 */ /* 0x001ea80000300a00 */
        /* <DEDUP_REMOVED lines=9> */
[----:B------:R-:W2:Y:S01]  /*46d0*/  LDL.LU.64 R24, [R1+0x5d0] ;  /* 0x0005d00001187983 */ /* 0x000ea20000300a00 */
[----:B------:R-:W-:Y:S01]  /*46e0*/  UIADD3 UR16, UR7, 0x402, URZ ;  /* 0x0000040207107890 */ /* 0x000fe2000fffe03f */
[----:B------:R-:W-:Y:S01]  /*46f0*/  UMOV UR17, 0x40000040 ;  /* 0x4000004000117882 */ /* 0x000fe20000000000 */
[----:B--2---:R-:W-:-:S07]  /*4700*/  WARPGROUP.ARRIVE ;  /* 0x00000000000079c5 */ /* 0x004fce0000000000 */
[----:B------:R-:W-:Y:S03]  /*4710*/  QGMMA.64x256x32.F32.E5M2.E5M2 R24, gdesc[UR16], R24, gsb0 ;  /* 0x03e00000101879f3 */ /* 0x000fe60008003818 */
        /* <DEDUP_REMOVED lines=23> */
[----:B0-----:R-:W2:Y:S04]  /*4890*/  LDL.LU R108, [R1] ;  /* 0x00000000016c7983 */ /* 0x001ea80000300800 */
[----:B------:R-:W2:Y:S04]  /*48a0*/  LDL.LU R109, [R1+0x4] ;  /* 0x00000400016d7983 */ /* 0x000ea80000300800 */
        /* <DEDUP_REMOVED lines=18> */
[----:B------:R-:W2:Y:S01]  /*49d0*/  LDL.LU R128, [R1+0x50] ;  /* 0x0000500001807983 */ /* 0x000ea20000300800 */
[----:B------:R-:W-:-:S02]  /*49e0*/  IMAD.MOV.U32 R129, RZ, RZ, R235 ;  /* 0x000000ffff817224 */ /* 0x000fc400078e00eb */
[----:B------:R-:W-:Y:S02]  /*49f0*/  IMAD.MOV.U32 R130, RZ, RZ, R234 ;  /* 0x000000ffff827224 */ /* 0x000fe400078e00ea */
[----:B------:R-:W-:Y:S02]  /*4a00*/  IMAD.MOV.U32 R131, RZ, RZ, R233 ;  /* 0x000000ffff837224 */ /* 0x000fe400078e00e9 */
[----:B------:R-:W-:Y:S02]  /*4a10*/  IMAD.MOV.U32 R132, RZ, RZ, R232 ;  /* 0x000000ffff847224 */ /* 0x000fe400078e00e8 */
[----:B------:R-:W-:Y:S02]  /*4a20*/  IMAD.MOV.U32 R133, RZ, RZ, R231 ;  /* 0x000000ffff857224 */ /* 0x000fe400078e00e7 */
[----:B------:R-:W-:Y:S02]  /*4a30*/  IMAD.MOV.U32 R134, RZ, RZ, R230 ;  /* 0x000000ffff867224 */ /* 0x000fe400078e00e6 */
        /* <DEDUP_REMOVED lines=39> */
[----:B------:R-:W-:Y:S01]  /*4cb0*/  IMAD.MOV.U32 R235, RZ, RZ, R0 ;  /* 0x000000ffffeb7224 */ /* 0x000fe200078e0000 */
[----:B------:R-:W-:Y:S02]  /*4cc0*/  UIADD3 UR16, UR7, 0x4, URZ ;  /* 0x0000000407107890 */ /* 0x000fe4000fffe03f */
[----:B------:R-:W-:Y:S01]  /*4cd0*/  UIADD3 UR18, UR8, 0x4, URZ ;  /* 0x0000000408127890 */ /* 0x000fe2000fffe03f */
[----:B------:R-:W-:Y:S01]  /*4ce0*/  UMOV UR17, 0x40000040 ;  /* 0x4000004000117882 */ /* 0x000fe20000000000 */
[----:B------:R-:W-:Y:S01]  /*4cf0*/  UMOV UR19, 0x40000040 ;  /* 0x4000004000137882 */ /* 0x000fe20000000000 */
[----:B--2---:R-:W-:-:S06]  /*4d00*/  WARPGROUP.ARRIVE ;  /* 0x00000000000079c5 */ /* 0x004fcc0000000000 */
[----:B------:R-:W-:Y:S03]  /*4d10*/  QGMMA.64x256x32.F32.E5M2.E5M2 R108, gdesc[UR16], R108, gsb0 ;  /* 0x03e00000106c79f3 */ /* 0x000fe6000800386c */
        /* <DEDUP_REMOVED lines=183> */
[----:B0-----:R-:W2:Y:S04]  /*5890*/  LDL.LU.64 R108, [R1] ;  /* 0x00000000016c7983 */ /* 0x001ea80000300a00 */
        /* <DEDUP_REMOVED lines=63> */
[----:B------:R-:W-:-:S02]  /*5c90*/  UIADD3 UR16, UR7, 0x6, URZ ;  /* 0x0000000607107890 */ /* 0x000fc4000fffe03f */
[----:B------:R-:W-:Y:S01]  /*5ca0*/  UIADD3 UR18, UR8, 0x6, URZ ;  /* 0x0000000608127890 */ /* 0x000fe2000fffe03f */
[----:B------:R-:W-:Y:S01]  /*5cb0*/  UMOV UR17, 0x40000040 ;  /* 0x4000004000117882 */ /* 0x000fe20000000000 */
[----:B------:R-:W-:Y:S01]  /*5cc0*/  UMOV UR19, 0x40000040 ;  /* 0x4000004000137882 */ /* 0x000fe20000000000 */
        /* <DEDUP_REMOVED lines=93> */
[----:B0-----:R-:W3:Y:S04]  /*62a0*/  LDL.LU.64 R150, [R1+0x518] ;  /* 0x0005180001967983 */ /* 0x001ee80000300a00 */
        /* <DEDUP_REMOVED lines=21> */
[----:B------:R-:W-:Y:S01]  /*6400*/  UIADD3 UR16, UR7, 0x406, URZ ;  /* 0x0000040607107890 */ /* 0x000fe2000fffe03f */
[----:B------:R-:W-:-:S02]  /*6410*/  UMOV UR17, 0x40000040 ;  /* 0x4000004000117882 */ /* 0x000fc40000000000 */
[----:B------:R0:W-:Y:S01]  /*6420*/  STL [R1+0x2d0], RZ ;  /* 0x0002d0ff01007387 */ /* 0x0001e20000100800 */
[----:B------:R-:W-:-:S03]  /*6430*/  ULDC UR7, c[0x0][0x50c] ;  /* 0x0001430000077ab9 */ /* 0x000fc60000000800 */
        /* <DEDUP_REMOVED lines=37> */
[----:B---3--:R-:W-:-:S06]  /*6690*/  WARPGROUP.ARRIVE ;  /* 0x00000000000079c5 */ /* 0x008fcc0000000000 */
[----:B------:R-:W-:Y:S01]  /*66a0*/  QGMMA.64x256x32.F32.E5M2.E5M2 R24, gdesc[UR16], R24, gsb0 ;  /* 0x03e00000101879f3 */ /* 0x000fe20008003818 */
[----:B------:R0:W-:Y:S04]  /*66b0*/  STL [R1+0x238], RZ ;  /* 0x000238ff01007387 */ /* 0x0001e80000100800 */
[----:B------:R0:W-:Y:S04]  /*66c0*/  STL [R1+0x234], RZ ;  /* 0x000234ff01007387 */ /* 0x0001e80000100800 */
[----:B------:R0:W-:Y:S04]  /*66d0*/  STL [R1+0x230], RZ ;  /* 0x000230ff01007387 */ /* 0x0001e80000100800 */
[----:B------:R0:W-:Y:S04]  /*66e0*/  STL [R1+0x22c], RZ ;  /* 0x00022cff01007387 */ /* 0x0001e80000100800 */
[----:B------:R0:W-:Y:S04]  /*66f0*/  STL [R1+0x228], RZ ;  /* 0x000228ff01007387 */ /* 0x0001e80000100800 */
[----:B------:R0:W-:Y:S01]  /*6700*/  STL [R1+0x224], RZ ;  /* 0x000224ff01007387 */ /* 0x0001e20000100800 */
[----:B------:R-:W-:-:S03]  /*6710*/  UISETP.NE.AND UP0, UPT, UR7, 0x4, UPT ;  /* 0x000000040700788c */ /* 0x000fc6000bf05270 */
[----:B------:R0:W-:Y:S04]  /*6720*/  STL [R1+0x220], RZ ;  /* 0x000220ff01007387 */ /* 0x0001e80000100800 */
[----:B------:R0:W-:Y:S04]  /*6730*/  STL [R1+0x21c], RZ ;  /* 0x00021cff01007387 */ /* 0x0001e80000100800 */
[----:B------:R0:W-:Y:S04]  /*6740*/  STL [R1+0x218], RZ ;  /* 0x000218ff01007387 */ /* 0x0001e80000100800 */
[----:B------:R0:W-:Y:S01]  /*6750*/  STL [R1+0x214], RZ ;  /* 0x000214ff01007387 */ /* 0x0001e20000100800 */
[----:B------:R-:W-:-:S03]  /*6760*/  USEL UR7, URZ, 0x1, UP0 ;  /* 0x000000013f077887 */ /* 0x000fc60008000000 */
[----:B------:R0:W-:Y:S04]  /*6770*/  STL [R1+0x210], RZ ;  /* 0x000210ff01007387 */ /* 0x0001e80000100800 */
[----:B------:R0:W-:Y:S04]  /*6780*/  STL [R1+0x20c], RZ ;  /* 0x00020cff01007387 */ /* 0x0001e80000100800 */
[----:B------:R0:W-:Y:S04]  /*6790*/  STL [R1+0x208], RZ ;  /* 0x000208ff01007387 */ /* 0x0001e80000100800 */
[----:B------:R0:W-:Y:S04]  /*67a0*/  STL [R1+0x204], RZ ;  /* 0x000204ff01007387 */ /* 0x0001e80000100800 */
[----:B------:R0:W-:Y:S01]  /*67b0*/  STL [R1+0x200], RZ ;  /* 0x000200ff01007387 */ /* 0x0001e20000100800 */
[----:B------:R-:W-:Y:S01]  /*67c0*/  ISETP.NE.AND P0, PT, RZ, UR7, PT ;  /* 0x00000007ff007c0c */ /* 0x000fe2000bf05270 */
[----:B------:R-:W-:Y:S01]  /*67d0*/  UMOV UR6, 0x4 ;  /* 0x0000000400067882 */ /* 0x000fe20000000000 */
[----:B------:R-:W-:Y:S01]  /*67e0*/  IMAD.MOV.U32 R0, RZ, RZ, R235 ;  /* 0x000000ffff007224 */ /* 0x000fe200078e00eb */
[----:B------:R-:W-:-:S02]  /*67f0*/  CS2R R236, SRZ ;  /* 0x0000000000ec7805 */ /* 0x000fc4000001ff00 */
[----:B--2---:R-:W-:Y:S02]  /*6800*/  CS2R R234, SRZ ;  /* 0x0000000000ea7805 */ /* 0x004fe4000001ff00 */
[----:B------:R-:W-:Y:S02]  /*6810*/  CS2R R232, SRZ ;  /* 0x0000000000e87805 */ /* 0x000fe4000001ff00 */
[----:B------:R-:W-:Y:S02]  /*6820*/  CS2R R230, SRZ ;  /* 0x0000000000e67805 */ /* 0x000fe4000001ff00 */
[----:B------:R-:W-:Y:S02]  /*6830*/  CS2R R228, SRZ ;  /* 0x0000000000e47805 */ /* 0x000fe4000001ff00 */
[----:B------:R-:W-:Y:S02]  /*6840*/  CS2R R226, SRZ ;  /* 0x0000000000e27805 */ /* 0x000fe4000001ff00 */
[----:B------:R-:W-:-:S02]  /*6850*/  CS2R R224, SRZ ;  /* 0x0000000000e07805 */ /* 0x000fc4000001ff00 */
[----:B------:R-:W-:Y:S02]  /*6860*/  CS2R R222, SRZ ;  /* 0x0000000000de7805 */ /* 0x000fe4000001ff00 */
        /* <DEDUP_REMOVED lines=45> */
[----:B------:R-:W-:Y:S01]  /*6b40*/  CS2R R2, SRZ ;  /* 0x0000000000027805 */ /* 0x000fe2000001ff00 */
[----:B------:R-:W-:Y:S02]  /*6b50*/  WARPGROUP.DEPBAR.LE gsb0, 0x0 ;  /* 0x00008000000079c5 */ /* 0x000fe40000010000 */
[----:B0-----:R-:W-:Y:S05]  /*6b60*/  @!P0 BRA `(.L_x_22) ;  /* 0x0000002000f88947 */ /* 0x001fea0003800000 */
[----:B------:R-:W2:Y:S04]  /*6b70*/  LDL R2, [R1] ;  /* 0x0000000001027983 */ /* 0x000ea80000100800 */
[----:B------:R-:W3:Y:S04]  /*6b80*/  LDL R3, [R1+0x4] ;  /* 0x0000040001037983 */ /* 0x000ee80000100800 */
[----:B------:R-:W4:Y:S04]  /*6b90*/  LDL R4, [R1+0x8] ;  /* 0x0000080001047983 */ /* 0x000f280000100800 */
[----:B------:R-:W5:Y:S04]  /*6ba0*/  LDL R5, [R1+0xc] ;  /* 0x00000c0001057983 */ /* 0x000f680000100800 */
        /* <DEDUP_REMOVED lines=102> */
[----:B------:R0:W-:Y:S04]  /*7210*/  STL [R1+0x4c0], R131 ;  /* 0x0004c08301007387 */ /* 0x0001e80000100800 */
[----:B0-----:R-:W5:Y:S04]  /*7220*/  LDL R131, [R1+0x1a8] ;  /* 0x0001a80001837983 */ /* 0x001f680000100800 */
        /* <DEDUP_REMOVED lines=39> */
[----:B0-----:R-:W5:Y:S01]  /*74a0*/  LDL R151, [R1+0x1f8] ;  /* 0x0001f80001977983 */ /* 0x001f620000100800 */
[----:B------:R-:W-:-:S01]  /*74b0*/  FADD R0, RZ, R0 ;  /* 0x00000000ff007221 */ /* 0x000fc20000000000 */
[----:B--2---:R-:W-:Y:S01]  /*74c0*/  FADD R2, RZ, R2 ;  /* 0x00000002ff027221 */ /* 0x004fe20000000000 */
[----:B---3--:R-:W-:-:S01]  /*74d0*/  FADD R3, RZ, R3 ;  /* 0x00000003ff037221 */ /* 0x008fc20000000000 */
[----:B----4-:R-:W-:Y:S01]  /*74e0*/  FADD R4, RZ, R4 ;  /* 0x00000004ff047221 */ /* 0x010fe20000000000 */
[----:B-----5:R-:W-:-:S01]  /*74f0*/  FADD R5, RZ, R5 ;  /* 0x00000005ff057221 */ /* 0x020fc20000000000 */
[----:B------:R-:W-:Y:S01]  /*7500*/  FADD R6, RZ, R6 ;  /* 0x00000006ff067221 */ /* 0x000fe20000000000 */
[----:B------:R-:W-:-:S01]  /*7510*/  FADD R7, RZ, R7 ;  /* 0x00000007ff077221 */ /* 0x000fc20000000000 */
        /* <DEDUP_REMOVED lines=14> */
[----:B------:R-:W2:Y:S01]  /*7600*/  LDL.LU R131, [R1+0x4c0] ;  /* 0x0004c00001837983 */ /* 0x000ea20000300800 */
        /* <DEDUP_REMOVED lines=13> */
[----:B------:R-:W3:Y:S01]  /*76e0*/  LDL.LU R132, [R1+0x4bc] ;  /* 0x0004bc0001847983 */ /* 0x000ee20000300800 */
        /* <DEDUP_REMOVED lines=16> */
[----:B------:R0:W-:Y:S01]  /*77f0*/  STL [R1+0x200], R133 ;  /* 0x0002008501007387 */ /* 0x0001e20000100800 */
        /* <DEDUP_REMOVED lines=9> */
[----:B0-----:R-:W4:Y:S01]  /*7890*/  LDL.LU R133, [R1+0x4b8] ;  /* 0x0004b80001857983 */ /* 0x001f220000300800 */
[----:B------:R-:W-:-:S01]  /*78a0*/  FADD R184, RZ, R184 ;  /* 0x000000b8ffb87221 */ /* 0x000fc20000000000 */
[----:B------:R-:W-:Y:S01]  /*78b0*/  FADD R185, RZ, R185 ;  /* 0x000000b9ffb97221 */ /* 0x000fe20000000000 */
[----:B------:R-:W-:-:S01]  /*78c0*/  FADD R186, RZ, R186 ;  /* 0x000000baffba7221 */ /* 0x000fc20000000000 */
        /* <DEDUP_REMOVED lines=10> */
[----:B0-----:R-:W5:Y:S01]  /*7970*/  LDL.LU R134, [R1+0x4b4] ;  /* 0x0004b40001867983 */ /* 0x001f620000300800 */
        /* <DEDUP_REMOVED lines=52> */
[----:B0-----:R-:W5:Y:S04]  /*7cc0*/  LDL.LU R138, [R1+0x4a4] ;  /* 0x0004a400018a7983 */ /* 0x001f680000300800 */
[----:B------:R0:W-:Y:S01]  /*7cd0*/  STL [R1+0x218], R139 ;  /* 0x0002188b01007387 */ /* 0x0001e20000100800 */
[----:B------:R-:W-:-:S03]  /*7ce0*/  FADD R140, RZ, R140 ;  /* 0x0000008cff8c7221 */ /* 0x000fc60000000000 */
        /* <DEDUP_REMOVED lines=34> */
[----:B------:R0:W-:Y:S04]  /*7f10*/  STL [R1+0x248], R151 ;  /* 0x0002489701007387 */ /* 0x0001e80000100800 */
[----:B0-----:R-:W5:Y:S04]  /*7f20*/  LDL.LU R151, [R1+0x470] ;  /* 0x0004700001977983 */ /* 0x001f680000300800 */
[----:B------:R0:W-:Y:S02]  /*7f30*/  STL [R1+0x24c], R0 ;  /* 0x00024c0001007387 */ /* 0x0001e40000100800 */
[----:B0-----:R-:W-:-:S05]  /*7f40*/  FADD R0, RZ, R24 ;  /* 0x00000018ff007221 */ /* 0x001fca0000000000 */
        /* <DEDUP_REMOVED lines=213> */
[----:B--2---:R-:W-:-:S05]  /*8ca0*/  FADD R0, RZ, R131 ;  /* 0x00000083ff007221 */ /* 0x004fca0000000000 */
[----:B------:R3:W-:Y:S02]  /*8cb0*/  STL [R1+0x3fc], R0 ;  /* 0x0003fc0001007387 */ /* 0x0007e40000100800 */
[----:B---3--:R-:W-:-:S05]  /*8cc0*/  FADD R0, RZ, R132 ;  /* 0x00000084ff007221 */ /* 0x008fca0000000000 */
[----:B------:R4:W-:Y:S02]  /*8cd0*/  STL [R1+0x400], R0 ;  /* 0x0004000001007387 */ /* 0x0009e40000100800 */
[----:B----4-:R-:W-:-:S05]  /*8ce0*/  FADD R0, RZ, R133 ;  /* 0x00000085ff007221 */ /* 0x010fca0000000000 */
[----:B------:R5:W-:Y:S02]  /*8cf0*/  STL [R1+0x404], R0 ;  /* 0x0004040001007387 */ /* 0x000be40000100800 */
[----:B-----5:R-:W-:-:S05]  /*8d00*/  FADD R0, RZ, R134 ;  /* 0x00000086ff007221 */ /* 0x020fca0000000000 */
        /* <DEDUP_REMOVED lines=34> */
[----:B------:R0:W-:Y:S01]  /*8f30*/  STL [R1+0x44c], R0 ;  /* 0x00044c0001007387 */ /* 0x0001e20000100800 */
[----:B------:R-:W-:-:S05]  /*8f40*/  UMOV UR6, URZ ;  /* 0x0000003f00067c82 */ /* 0x000fca0008000000 */
.L_x_22:
[----:B------:R-:W-:Y:S01]  /*8f50*/  UIADD3 UR23, UR5, 0x1, URZ ;  /* 0x0000000105177890 */ /* 0x000fe2000fffe03f */
[----:B------:R-:W-:-:S03]  /*8f60*/  UMOV UR8, 0x1 ;  /* 0x0000000100087882 */ /* 0x000fc60000000000 */
[----:B------:R-:W-:-:S04]  /*8f70*/  UISETP.NE.AND UP0, UPT, UR23, 0x4, UPT ;  /* 0x000000041700788c */ /* 0x000fc8000bf05270 */
[----:B------:R-:W-:Y:S02]  /*8f80*/  USEL UR24, URZ, 0x1, UP0 ;  /* 0x000000013f187887 */ /* 0x000fe40008000000 */
[----:B------:R-:W-:Y:S02]  /*8f90*/  USEL UR23, UR23, URZ, UP0 ;  /* 0x0000003f17177287 */ /* 0x000fe40008000000 */
[----:B------:R-:W-:-:S12]  /*8fa0*/  ULOP3.LUT UR24, UR4, UR24, URZ, 0x3c, !UPT ;  /* 0x0000001804187292 */ /* 0x000fd8000f8e3c3f */
.L_x_17:
[----:B------:R-:W-:-:S04]  /*8fb0*/  UISETP.LT.AND UP0, UPT, UR10, 0x1, UPT ;  /* 0x000000010a00788c */ /* 0x000fc8000bf01270 */
[----:B------:R-:W-:-:S04]  /*8fc0*/  USEL UR16, UR10, 0x1, UP0 ;  /* 0x000000010a107887 */ /* 0x000fc80008000000 */
[----:B------:R-:W-:-:S04]  /*8fd0*/  UIADD3 UR26, UR10, -UR16, URZ ;  /* 0x800000100a1a7290 */ /* 0x000fc8000fffe03f */
[----:B------:R-:W-:-:S06]  /*8fe0*/  UISETP.GE.AND UP0, UPT, UR26, 0x1, UPT ;  /* 0x000000011a00788c */ /* 0x000fcc000bf06270 */
[----:B------:R-:W-:-:S13]  /*8ff0*/  PLOP3.LUT P0, PT, PT, PT, UP0, 0x80, 0x0 ;  /* 0x000000000000781c */ /* 0x000fda0003f0f008 */
[----:B------:R-:W-:Y:S05]  /*9000*/  @!P0 BRA `(.L_x_23) ;  /* 0x00000088009c8947 */ /* 0x000fea0003800000 */
[----:B------:R-:W-:Y:S01]  /*9010*/  UMOV UR25, UR5 ;  /* 0x0000000500197c82 */ /* 0x000fe20008000000 */
[----:B------:R-:W-:-:S05]  /*9020*/  ULDC UR27, c[0x0][0x50c] ;  /* 0x00014300001b7ab9 */ /* 0x000fca0000000800 */
.L_x_31:
[----:B------:R-:W-:-:S06]  /*9030*/  UISETP.NE.AND UP0, UPT, UR22, 0x3, UPT ;  /* 0x000000031600788c */ /* 0x000fcc000bf05270 */
[----:B------:R-:W-:-:S13]  /*9040*/  PLOP3.LUT P1, PT, PT, PT, UP0, 0x80, 0x0 ;  /* 0x000000000000781c */ /* 0x000fda0003f2f008 */
[----:B-----5:R-:W-:Y:S05]  /*9050*/  @!P1 BRA `(.L_x_24) ;  /* 0x0000000000049947 */ /* 0x020fea0003800000 */
[----:B------:R-:W-:Y:S01]  /*9060*/  BPT.TRAP 0x1 ;  /* 0x000000040000795c */ /* 0x000fe20000300000 */
.L_x_24:
[----:B------:R-:W2:Y:S01]  /*9070*/  S2UR UR16, SR_CgaCtaId ;  /* 0x00000000001079c3 */ /* 0x000ea20000008800 */
[----:B------:R-:W-:Y:S01]  /*9080*/  UMOV UR12, 0x400 ;  /* 0x00000400000c7882 */ /* 0x000fe20000000000 */
[----:B0-----:R-:W-:-:S05]  /*9090*/  IMAD.U32 R0, RZ, RZ, UR24 ;  /* 0x00000018ff007e24 */ /* 0x001fca000f8e00ff */
[----:B------:R-:W-:Y:S01]  /*90a0*/  SHF.L.U32 R0, R0, 0x1f, RZ ;  /* 0x0000001f00007819 */ /* 0x000fe200000006ff */
[----:B--2---:R-:W-:-:S04]  /*90b0*/  ULEA UR12, UR16, UR12, 0x18 ;  /* 0x0000000c100c7291 */ /* 0x004fc8000f8ec03f */
[----:B------:R-:W-:-:S09]  /*90c0*/  ULEA UR16, UR23, UR12, 0x3 ;  /* 0x0000000c17107291 */ /* 0x000fd2000f8e183f */
[----:B------:R0:W2:Y:S01]  /*90d0*/  SYNCS.PHASECHK.TRANS64.TRYWAIT P0, [UR16], R0 ;  /* 0x00000000ff0075a7 */ /* 0x0000a20008000150 */
[----:B------:R-:W-:Y:S05]  /*90e0*/  @!P1 BRA `(.L_x_25) ;  /* 0x0000000000049947 */ /* 0x000fea0003800000 */
[----:B------:R-:W-:Y:S01]  /*90f0*/  BPT.TRAP 0x1 ;  /* 0x000000040000795c */ /* 0x000fe20000300000 */
.L_x_25:
[----:B--2---:R-:W-:Y:S05]  /*9100*/  @P0 BRA `(.L_x_26) ;  /* 0x0000000000080947 */ /* 0x004fea0003800000 */
[----:B------:R-:W2:Y:S02]  /*9110*/  SYNCS.PHASECHK.TRANS64.TRYWAIT P0, [UR16], R0 ;  /* 0x00000000ff0075a7 */ /* 0x000ea40008000150 */
[----:B--2---:R-:W-:Y:S05]  /*9120*/  @!P0 BRA `(.L_x_27) ;  /* 0x0000020c00088947 */ /* 0x004fea0003800000 */
.L_x_26:
        /* <DEDUP_REMOVED lines=64> */
[----:B--2---:R-:W2:Y:S04]  /*9530*/  LDL.LU.64 R108, [R1] ;  /* 0x00000000016c7983 */ /* 0x004ea80000300a00 */
        /* <DEDUP_REMOVED lines=64> */
[----:B------:R-:W-:Y:S01]  /*9940*/  UISETP.NE.AND UP0, UPT, UR7, URZ, UPT ;  /* 0x0000003f0700728c */ /* 0x000fe2000bf05270 */
[----:B------:R-:W-:Y:S01]  /*9950*/  STL [R1+0x8c4], R23 ;  /* 0x0008c41701007387 */ /* 0x000fe20000100800 */
[----:B------:R-:W-:Y:S02]  /*9960*/  USHF.R.U32.HI UR16, URZ, 0x4, UR16 ;  /* 0x000000043f107899 */ /* 0x000fe40008011610 */
[----:B------:R-:W-:Y:S01]  /*9970*/  USEL UR8, UR8, URZ, !UP0 ;  /* 0x0000003f08087287 */ /* 0x000fe2000c000000 */
[----:B------:R-:W-:Y:S01]  /*9980*/  STL [R1+0x8c0], R22 ;  /* 0x0008c01601007387 */ /* 0x000fe20000100800 */
[----:B------:R-:W-:Y:S02]  /*9990*/  ULOP3.LUT UR16, UR16, 0x3fff, URZ, 0xc0, !UPT ;  /* 0x00003fff10107892 */ /* 0x000fe4000f8ec03f */
[----:B------:R-:W-:Y:S01]  /*99a0*/  UISETP.NE.U32.AND UP0, UPT, UR8, URZ, UPT ;  /* 0x0000003f0800728c */ /* 0x000fe2000bf05070 */
[----:B------:R-:W-:Y:S01]  /*99b0*/  STL [R1+0x8bc], R21 ;  /* 0x0008bc1501007387 */ /* 0x000fe20000100800 */
[----:B------:R-:W-:-:S02]  /*99c0*/  ULOP3.LUT UR7, UR11, 0x10000, URZ, 0xfc, !UPT ;  /* 0x000100000b077892 */ /* 0x000fc4000f8efc3f */
[----:B------:R-:W-:Y:S01]  /*99d0*/  ULOP3.LUT UR8, UR16, 0x10000, URZ, 0xfc, !UPT ;  /* 0x0001000010087892 */ /* 0x000fe2000f8efc3f */
[----:B------:R-:W-:Y:S01]  /*99e0*/  STL [R1+0x8b8], R20 ;  /* 0x0008b81401007387 */ /* 0x000fe20000100800 */
[----:B------:R-:W-:Y:S02]  /*99f0*/  ULEA UR7, UR23, UR7, 0xb ;  /* 0x0000000717077291 */ /* 0x000fe4000f8e583f */
[----:B------:R-:W-:Y:S01]  /*9a00*/  ULEA UR8, UR23, UR8, 0xb ;  /* 0x0000000817087291 */ /* 0x000fe2000f8e583f */
[----:B------:R-:W-:Y:S01]  /*9a10*/  STL [R1+0x8b4], R19 ;  /* 0x0008b41301007387 */ /* 0x000fe20000100800 */
[----:B------:R-:W-:Y:S01]  /*9a20*/  UMOV UR17, 0x40000040 ;  /* 0x4000004000117882 */ /* 0x000fe20000000000 */
[----:B------:R-:W-:Y:S02]  /*9a30*/  UMOV UR19, 0x40000040 ;  /* 0x4000004000137882 */ /* 0x000fe40000000000 */
[----:B------:R-:W-:Y:S01]  /*9a40*/  UMOV UR16, UR7 ;  /* 0x0000000700107c82 */ /* 0x000fe20008000000 */
[----:B------:R-:W-:Y:S01]  /*9a50*/  STL [R1+0x8b0], R18 ;  /* 0x0008b01201007387 */ /* 0x000fe20000100800 */
[----:B------:R-:W-:-:S03]  /*9a60*/  UMOV UR18, UR8 ;  /* 0x0000000800127c82 */ /* 0x000fc60008000000 */
[----:B------:R-:W-:Y:S04]  /*9a70*/  STL [R1+0x8ac], R17 ;  /* 0x0008ac1101007387 */ /* 0x000fe80000100800 */
        /* <DEDUP_REMOVED lines=14> */
[----:B-----5:R-:W-:Y:S01]  /*9b60*/  STL [R1+0x870], R2 ;  /* 0x0008700201007387 */ /* 0x020fe20000100800 */
[----:B--2---:R-:W-:-:S06]  /*9b70*/  WARPGROUP.ARRIVE ;  /* 0x00000000000079c5 */ /* 0x004fcc0000000000 */
[----:B------:R-:W-:Y:S03]  /*9b80*/  QGMMA.64x256x32.F32.E5M2.E5M2 R108, gdesc[UR16], R108, UP0, gsb0 ;  /* 0x03e00000106c79f3 */ /* 0x000fe6000b80386c */
        /* <DEDUP_REMOVED lines=65> */
[----:B--2---:R-:W2:Y:S04]  /*9fa0*/  LDL.LU.64 R234, [R1+0xcc0] ;  /* 0x000cc00001ea7983 */ /* 0x004ea80000300a00 */
[----:B------:R-:W3:Y:S04]  /*9fb0*/  LDL.LU.64 R232, [R1+0xcb8] ;  /* 0x000cb80001e87983 */ /* 0x000ee80000300a00 */
[----:B------:R-:W4:Y:S04]  /*9fc0*/  LDL.LU.64 R230, [R1+0xcb0] ;  /* 0x000cb00001e67983 */ /* 0x000f280000300a00 */
        /* <DEDUP_REMOVED lines=60> */
[----:B------:R-:W4:Y:S01]  /*a390*/  LDL.LU.64 R108, [R1+0xac8] ;  /* 0x000ac800016c7983 */ /* 0x000f220000300a00 */
[----:B------:R-:W-:Y:S01]  /*a3a0*/  UIADD3 UR16, UR7, 0x400, URZ ;  /* 0x0000040007107890 */ /* 0x000fe2000fffe03f */
[----:B------:R-:W-:-:S02]  /*a3b0*/  UMOV UR17, 0x40000040 ;  /* 0x4000004000117882 */ /* 0x000fc40000000000 */
[----:B--2---:R-:W-:Y:S04]  /*a3c0*/  STL.64 [R1+0xac0], R234 ;  /* 0x000ac0ea01007387 */ /* 0x004fe80000100a00 */
[----:B---3--:R-:W-:Y:S04]  /*a3d0*/  STL.64 [R1+0xab8], R232 ;  /* 0x000ab8e801007387 */ /* 0x008fe80000100a00 */
[----:B----4-:R-:W-:Y:S04]  /*a3e0*/  STL.64 [R1+0xab0], R230 ;  /* 0x000ab0e601007387 */ /* 0x010fe80000100a00 */
        /* <DEDUP_REMOVED lines=38> */
[----:B------:R-:W-:Y:S01]  /*a650*/  STL.64 [R1+0x978], R152 ;  /* 0x0009789801007387 */ /* 0x000fe20000100a00 */
[----:B------:R-:W-:-:S06]  /*a660*/  WARPGROUP.ARRIVE ;  /* 0x00000000000079c5 */ /* 0x000fcc0000000000 */
[----:B------:R-:W-:Y:S03]  /*a670*/  QGMMA.64x256x32.F32.E5M2.E5M2 R24, gdesc[UR16], R24, UP0, gsb0 ;  /* 0x03e00000101879f3 */ /* 0x000fe6000b803818 */
        /* <DEDUP_REMOVED lines=91> */
[----:B--2---:R-:W-:-:S06]  /*ac30*/  WARPGROUP.ARRIVE ;  /* 0x00000000000079c5 */ /* 0x004fcc0000000000 */
[----:B------:R-:W-:Y:S03]  /*ac40*/  QGMMA.64x256x32.F32.E5M2.E5M2 R108, gdesc[UR16], R108, gsb0 ;  /* 0x03e00000106c79f3 */ /* 0x000fe6000800386c */
[----:B------:R-:W-:Y:S02]  /*ac50*/  WARPGROUP.DEPBAR.LE gsb0, 0x0 ;  /* 0x00008000000079c5 */ /* 0x000fe40000010000 */
[----:B------:R-:W-:Y:S01]  /*ac60*/  STL.64 [R1], R108 ;  /* 0x0000006c01007387 */ /* 0x000fe20000100a00 */
[----:B------:R-:W-:Y:S02]  /*ac70*/  IMAD.MOV.U32 R2, RZ, RZ, R234 ;  /* 0x000000ffff027224 */ /* 0x000fe400078e00ea */
[----:B0-----:R-:W-:Y:S01]  /*ac80*/  IMAD.MOV.U32 R0, RZ, RZ, R235 ;  /* 0x000000ffff007224 */ /* 0x001fe200078e00eb */
        /* <DEDUP_REMOVED lines=31> */
[----:B------:R-:W-:-:S03]  /*ae80*/  IMAD.MOV.U32 R23, RZ, RZ, R213 ;  /* 0x000000ffff177224 */ /* 0x000fc600078e00d5 */
        /* <DEDUP_REMOVED lines=40> */
[----:B------:R0:W-:Y:S04]  /*b110*/  STL [R1+0x1a0], R212 ;  /* 0x0001a0d401007387 */ /* 0x0001e80000100800 */
[----:B------:R-:W2:Y:S04]  /*b120*/  LDL.LU.64 R234, [R1+0xac0] ;  /* 0x000ac00001ea7983 */ /* 0x000ea80000300a00 */
        /* <DEDUP_REMOVED lines=10> */
[----:B0-----:R-:W4:Y:S04]  /*b1d0*/  LDL.LU.64 R212, [R1+0xa68] ;  /* 0x000a680001d47983 */ /* 0x001f280000300a00 */
        /* <DEDUP_REMOVED lines=248> */
[----:B------:R-:W-:Y:S01]  /*c160*/  IMAD.MOV.U32 R235, RZ, RZ, R0 ;  /* 0x000000ffffeb7224 */ /* 0x000fe200078e0000 */
[----:B------:R-:W-:Y:S01]  /*c170*/  UIADD3 UR16, UR7, 0x4, URZ ;  /* 0x0000000407107890 */ /* 0x000fe2000fffe03f */
[----:B------:R0:W5:Y:S01]  /*c180*/  LDL.LU R23, [R1+0x8c4] ;  /* 0x0008c40001177983 */ /* 0x0001620000300800 */
[----:B------:R-:W-:Y:S01]  /*c190*/  UIADD3 UR18, UR8, 0x4, URZ ;  /* 0x0000000408127890 */ /* 0x000fe2000fffe03f */
[----:B------:R-:W-:Y:S01]  /*c1a0*/  UMOV UR17, 0x40000040 ;  /* 0x4000004000117882 */ /* 0x000fe20000000000 */
[----:B------:R-:W-:Y:S01]  /*c1b0*/  UMOV UR19, 0x40000040 ;  /* 0x4000004000137882 */ /* 0x000fe20000000000 */
[----:B------:R0:W5:Y:S04]  /*c1c0*/  LDL.LU R22, [R1+0x8c0] ;  /* 0x0008c00001167983 */ /* 0x0001680000300800 */
        /* <DEDUP_REMOVED lines=19> */
[----:B------:R0:W5:Y:S01]  /*c300*/  LDL.LU R2, [R1+0x870] ;  /* 0x0008700001027983 */ /* 0x0001620000300800 */
        /* <DEDUP_REMOVED lines=336> */
[----:B--2---:R0:W5:Y:S04]  /*d810*/  LDL.LU.64 R234, [R1+0x668] ;  /* 0x0006680001ea7983 */ /* 0x0041680000300a00 */
[----:B------:R0:W5:Y:S04]  /*d820*/  LDL.LU.64 R232, [R1+0x660] ;  /* 0x0006600001e87983 */ /* 0x0001680000300a00 */
        /* <DEDUP_REMOVED lines=64> */
[----:B------:R-:W-:-:S04]  /*dc30*/  UIADD3 UR6, UR6, 0x4, URZ ;  /* 0x0000000406067890 */ /* 0x000fc8000fffe03f */
[----:B------:R-:W-:-:S04]  /*dc40*/  UISETP.NE.AND UP0, UPT, UR6, UR27, UPT ;  /* 0x0000001b0600728c */ /* 0x000fc8000bf05270 */
[----:B------:R-:W-:-:S06]  /*dc50*/  USEL UR7, URZ, 0x1, UP0 ;  /* 0x000000013f077887 */ /* 0x000fcc0008000000 */
[----:B------:R-:W-:Y:S01]  /*dc60*/  ISETP.NE.AND P0, PT, RZ, UR7, PT ;  /* 0x00000007ff007c0c */ /* 0x000fe2000bf05270 */
[----:B--2---:R-:W-:-:S06]  /*dc70*/  WARPGROUP.ARRIVE ;  /* 0x00000000000079c5 */ /* 0x004fcc0000000000 */
[----:B------:R-:W-:Y:S03]  /*dc80*/  QGMMA.64x256x32.F32.E5M2.E5M2 R24, gdesc[UR16], R24, gsb0 ;  /* 0x03e00000101879f3 */ /* 0x000fe60008003818 */
[----:B------:R-:W-:-:S03]  /*dc90*/  WARPGROUP.DEPBAR.LE gsb0, 0x0 ;  /* 0x00008000000079c5 */ /* 0x000fc60000010000 */
[----:B0-----:R-:W-:Y:S05]  /*dca0*/  @!P0 BRA `(.L_x_28) ;  /* 0x0000003800fc8947 */ /* 0x001fea0003800000 */
[----:B-----5:R0:W-:Y:S04]  /*dcb0*/  STL [R1+0x698], R225 ;  /* 0x000698e101007387 */ /* 0x0201e80000100800 */
[----:B------:R2:W-:Y:S01]  /*dcc0*/  STL [R1+0x694], R226 ;  /* 0x000694e201007387 */ /* 0x0005e20000100800 */
[----:B0-----:R-:W-:-:S03]  /*dcd0*/  IMAD.MOV.U32 R225, RZ, RZ, R0 ;  /* 0x000000ffffe17224 */ /* 0x001fc600078e0000 */
[----:B--2---:R-:W2:Y:S04]  /*dce0*/  LDL R226, [R1+0x4] ;  /* 0x0000040001e27983 */ /* 0x004ea80000100800 */
[----:B------:R0:W-:Y:S04]  /*dcf0*/  STL [R1+0x690], R227 ;  /* 0x000690e301007387 */ /* 0x0001e80000100800 */
[----:B0-----:R-:W3:Y:S04]  /*dd00*/  LDL R227, [R1+0x8] ;  /* 0x0000080001e37983 */ /* 0x001ee80000100800 */
[----:B------:R0:W-:Y:S04]  /*dd10*/  STL [R1+0x68c], R228 ;  /* 0x00068ce401007387 */ /* 0x0001e80000100800 */
[----:B0-----:R-:W4:Y:S04]  /*dd20*/  LDL R228, [R1+0xc] ;  /* 0x00000c0001e47983 */ /* 0x001f280000100800 */
        /* <DEDUP_REMOVED lines=211> */
[----:B0-----:R-:W4:Y:S04]  /*ea60*/  LDL.LU R122, [R1+0x200] ;  /* 0x00020000017a7983 */ /* 0x001f280000300800 */
        /* <DEDUP_REMOVED lines=10> */
[----:B------:R-:W4:Y:S04]  /*eb10*/  LDL.LU R0, [R1+0x22c] ;  /* 0x00022c0001007983 */ /* 0x000f280000300800 */
        /* <DEDUP_REMOVED lines=37> */
[----:B0-----:R-:W4:Y:S04]  /*ed70*/  LDL.LU R146, [R1+0x210] ;  /* 0x0002100001927983 */ /* 0x001f280000300800 */
[----:B------:R0:W-:Y:S01]  /*ed80*/  STL [R1+0x480], R147 ;  /* 0x0004809301007387 */ /* 0x0001e20000100800 */
[----:B------:R-:W-:-:S03]  /*ed90*/  FADD R2, R225, R2 ;  /* 0x00000002e1027221 */ /* 0x000fc60000000000 */
[----:B0-----:R-:W4:Y:S04]  /*eda0*/  LDL R147, [R1+0x1f8] ;  /* 0x0001f80001937983 */ /* 0x001f280000100800 */
[----:B------:R0:W-:Y:S01]  /*edb0*/  STL [R1+0x47c], R148 ;  /* 0x00047c9401007387 */ /* 0x0001e20000100800 */
[----:B--2---:R-:W-:-:S01]  /*edc0*/  FADD R3, R226, R3 ;  /* 0x00000003e2037221 */ /* 0x004fc20000000000 */
[----:B---3--:R-:W-:Y:S02]  /*edd0*/  FADD R4, R227, R4 ;  /* 0x00000004e3047221 */ /* 0x008fe40000000000 */
[----:B0-----:R-:W2:Y:S04]  /*ede0*/  LDL R148, [R1+0x1c0] ;  /* 0x0001c00001947983 */ /* 0x001ea80000100800 */
[----:B------:R0:W-:Y:S01]  /*edf0*/  STL [R1+0x478], R149 ;  /* 0x0004789501007387 */ /* 0x0001e20000100800 */
[----:B----4-:R-:W-:-:S01]  /*ee00*/  FADD R5, R228, R5 ;  /* 0x00000005e4057221 */ /* 0x010fc20000000000 */
[----:B------:R-:W-:-:S02]  /*ee10*/  FADD R6, R229, R6 ;  /* 0x00000006e5067221 */ /* 0x000fc40000000000 */
[----:B0-----:R-:W3:Y:S04]  /*ee20*/  LDL R149, [R1+0x1f4] ;  /* 0x0001f40001957983 */ /* 0x001ee80000100800 */
[----:B------:R0:W-:Y:S01]  /*ee30*/  STL [R1+0x474], R150 ;  /* 0x0004749601007387 */ /* 0x0001e20000100800 */
[----:B------:R-:W-:-:S01]  /*ee40*/  FADD R7, R230, R7 ;  /* 0x00000007e6077221 */ /* 0x000fc20000000000 */
[----:B------:R-:W-:Y:S02]  /*ee50*/  FADD R8, R231, R8 ;  /* 0x00000008e7087221 */ /* 0x000fe40000000000 */
[----:B0-----:R-:W4:Y:S04]  /*ee60*/  LDL.LU R150, [R1+0x20c] ;  /* 0x00020c0001967983 */ /* 0x001f280000300800 */
[----:B------:R0:W-:Y:S01]  /*ee70*/  STL [R1+0x470], R151 ;  /* 0x0004709701007387 */ /* 0x0001e20000100800 */
[----:B------:R-:W-:-:S01]  /*ee80*/  FADD R9, R232, R9 ;  /* 0x00000009e8097221 */ /* 0x000fc20000000000 */
[----:B------:R-:W-:-:S02]  /*ee90*/  FADD R10, R233, R10 ;  /* 0x0000000ae90a7221 */ /* 0x000fc40000000000 */
[----:B0-----:R-:W3:Y:S04]  /*eea0*/  LDL R151, [R1+0x1f0] ;  /* 0x0001f00001977983 */ /* 0x001ee80000100800 */
[----:B------:R-:W2:Y:S04]  /*eeb0*/  LDL.LU R225, [R1+0x698] ;  /* 0x0006980001e17983 */ /* 0x000ea80000300800 */
[----:B------:R-:W4:Y:S04]  /*eec0*/  LDL.LU R226, [R1+0x694] ;  /* 0x0006940001e27983 */ /* 0x000f280000300800 */
[----:B------:R-:W3:Y:S04]  /*eed0*/  LDL.LU R227, [R1+0x690] ;  /* 0x0006900001e37983 */ /* 0x000ee80000300800 */
[----:B------:R-:W3:Y:S04]  /*eee0*/  LDL.LU R228, [R1+0x68c] ;  /* 0x00068c0001e47983 */ /* 0x000ee80000300800 */
[----:B------:R-:W3:Y:S01]  /*eef0*/  LDL.LU R229, [R1+0x688] ;  /* 0x0006880001e57983 */ /* 0x000ee20000300800 */
[----:B------:R-:W-:-:S03]  /*ef00*/  FADD R11, R234, R11 ;  /* 0x0000000bea0b7221 */ /* 0x000fc60000000000 */
[----:B------:R-:W3:Y:S01]  /*ef10*/  LDL.LU R230, [R1+0x684] ;  /* 0x0006840001e67983 */ /* 0x000ee20000300800 */
[----:B------:R-:W-:-:S03]  /*ef20*/  FADD R12, R235, R12 ;  /* 0x0000000ceb0c7221 */ /* 0x000fc60000000000 */
[----:B------:R-:W3:Y:S04]  /*ef30*/  LDL.LU R231, [R1+0x680] ;  /* 0x0006800001e77983 */ /* 0x000ee80000300800 */
[----:B------:R-:W3:Y:S04]  /*ef40*/  LDL.LU R232, [R1+0x67c] ;  /* 0x00067c0001e87983 */ /* 0x000ee80000300800 */
[----:B------:R-:W3:Y:S04]  /*ef50*/  LDL.LU R233, [R1+0x678] ;  /* 0x0006780001e97983 */ /* 0x000ee80000300800 */
[----:B------:R-:W3:Y:S04]  /*ef60*/  LDL.LU R234, [R1+0x674] ;  /* 0x0006740001ea7983 */ /* 0x000ee80000300800 */
[----:B------:R-:W3:Y:S01]  /*ef70*/  LDL.LU R235, [R1+0x670] ;  /* 0x0006700001eb7983 */ /* 0x000ee20000300800 */
[----:B------:R-:W-:-:S01]  /*ef80*/  FADD R13, R24, R13 ;  /* 0x0000000d180d7221 */ /* 0x000fc20000000000 */
[----:B------:R-:W-:Y:S01]  /*ef90*/  FADD R14, R25, R14 ;  /* 0x0000000e190e7221 */ /* 0x000fe20000000000 */
[----:B------:R-:W-:-:S01]  /*efa0*/  FADD R15, R26, R15 ;  /* 0x0000000f1a0f7221 */ /* 0x000fc20000000000 */
[----:B------:R-:W3:Y:S01]  /*efb0*/  LDL.LU R24, [R1+0x66c] ;  /* 0x00066c0001187983 */ /* 0x000ee20000300800 */
[----:B------:R-:W-:-:S01]  /*efc0*/  FADD R16, R27, R16 ;  /* 0x000000101b107221 */ /* 0x000fc20000000000 */
[----:B------:R-:W-:-:S02]  /*efd0*/  FADD R17, R28, R17 ;  /* 0x000000111c117221 */ /* 0x000fc40000000000 */
[----:B------:R-:W3:Y:S01]  /*efe0*/  LDL.LU R25, [R1+0x668] ;  /* 0x0006680001197983 */ /* 0x000ee20000300800 */
[----:B------:R-:W-:-:S03]  /*eff0*/  FADD R18, R29, R18 ;  /* 0x000000121d127221 */ /* 0x000fc60000000000 */
        /* <DEDUP_REMOVED lines=157> */
[----:B--2---:R-:W-:-:S03]  /*f9d0*/  FADD R225, R108, R225 ;  /* 0x000000e16ce17221 */ /* 0x004fc60000000000 */
[----:B------:R-:W2:Y:S01]  /*f9e0*/  LDL.LU R105, [R1+0x528] ;  /* 0x0005280001697983 */ /* 0x000ea20000300800 */
[----:B----4-:R-:W-:-:S03]  /*f9f0*/  FADD R226, R109, R226 ;  /* 0x000000e26de27221 */ /* 0x010fc60000000000 */
[----:B------:R-:W4:Y:S01]  /*fa00*/  LDL.LU R106, [R1+0x524] ;  /* 0x00052400016a7983 */ /* 0x000f220000300800 */
[----:B---3--:R-:W-:-:S03]  /*fa10*/  FADD R227, R110, R227 ;  /* 0x000000e36ee37221 */ /* 0x008fc60000000000 */
        /* <DEDUP_REMOVED lines=15> */
[----:B------:R-:W-:-:S01]  /*fb10*/  FADD R235, R118, R235 ;  /* 0x000000eb76eb7221 */ /* 0x000fc20000000000 */
[----:B------:R-:W-:Y:S02]  /*fb20*/  FADD R122, R121, R122 ;  /* 0x0000007a797a7221 */ /* 0x000fe40000000000 */
[----:B------:R-:W3:Y:S01]  /*fb30*/  LDL.LU R115, [R1+0x500] ;  /* 0x0005000001737983 */ /* 0x000ee20000300800 */
[----:B------:R-:W-:-:S03]  /*fb40*/  FADD R236, R119, R236 ;  /* 0x000000ec77ec7221 */ /* 0x000fc60000000000 */
[----:B------:R-:W3:Y:S01]  /*fb50*/  LDL.LU R116, [R1+0x4fc] ;  /* 0x0004fc0001747983 */ /* 0x000ee20000300800 */
[----:B------:R-:W-:-:S03]  /*fb60*/  FADD R237, R120, R237 ;  /* 0x000000ed78ed7221 */ /* 0x000fc60000000000 */
[----:B------:R-:W3:Y:S01]  /*fb70*/  LDL.LU R117, [R1+0x4f8] ;  /* 0x0004f80001757983 */ /* 0x000ee20000300800 */
[----:B------:R-:W-:-:S03]  /*fb80*/  FADD R124, R123, R124 ;  /* 0x0000007c7b7c7221 */ /* 0x000fc60000000000 */
[----:B------:R-:W3:Y:S04]  /*fb90*/  LDL.LU R118, [R1+0x4f4] ;  /* 0x0004f40001767983 */ /* 0x000ee80000300800 */
[----:B------:R-:W3:Y:S01]  /*fba0*/  LDL.LU R119, [R1+0x4f0] ;  /* 0x0004f00001777983 */ /* 0x000ee20000300800 */
[----:B------:R-:W-:-:S03]  /*fbb0*/  FADD R126, R125, R126 ;  /* 0x0000007e7d7e7221 */ /* 0x000fc60000000000 */
[----:B------:R-:W3:Y:S04]  /*fbc0*/  LDL.LU R120, [R1+0x4ec] ;  /* 0x0004ec0001787983 */ /* 0x000ee80000300800 */
[----:B------:R-:W3:Y:S04]  /*fbd0*/  LDL.LU R121, [R1+0x4e8] ;  /* 0x0004e80001797983 */ /* 0x000ee80000300800 */
[----:B------:R0:W-:Y:S01]  /*fbe0*/  STL [R1+0x200], R122 ;  /* 0x0002007a01007387 */ /* 0x0001e20000100800 */
[----:B------:R-:W-:-:S01]  /*fbf0*/  FADD R150, R127, R150 ;  /* 0x000000967f967221 */ /* 0x000fc20000000000 */
[----:B------:R-:W-:Y:S01]  /*fc00*/  FADD R146, R148, R146 ;  /* 0x0000009294927221 */ /* 0x000fe20000000000 */
[----:B------:R-:W-:-:S01]  /*fc10*/  FADD R143, R144, R143 ;  /* 0x0000008f908f7221 */ /* 0x000fc20000000000 */
[----:B------:R-:W-:Y:S01]  /*fc20*/  FADD R141, R142, R141 ;  /* 0x0000008d8e8d7221 */ /* 0x000fe20000000000 */
[----:B0-----:R-:W3:Y:S04]  /*fc30*/  LDL.LU R122, [R1+0x4e4] ;  /* 0x0004e400017a7983 */ /* 0x001ee80000300800 */
[----:B------:R-:W3:Y:S04]  /*fc40*/  LDL.LU R123, [R1+0x4e0] ;  /* 0x0004e000017b7983 */ /* 0x000ee80000300800 */
[----:B------:R0:W-:Y:S01]  /*fc50*/  STL [R1+0x204], R124 ;  /* 0x0002047c01007387 */ /* 0x0001e20000100800 */
[----:B------:R-:W-:-:S01]  /*fc60*/  FADD R139, R140, R139 ;  /* 0x0000008b8c8b7221 */ /* 0x000fc20000000000 */
[----:B------:R-:W-:Y:S01]  /*fc70*/  FADD R137, R138, R137 ;  /* 0x000000898a897221 */ /* 0x000fe20000000000 */
[----:B------:R-:W-:-:S01]  /*fc80*/  FADD R135, R136, R135 ;  /* 0x0000008788877221 */ /* 0x000fc20000000000 */
[----:B0-----:R-:W3:Y:S04]  /*fc90*/  LDL.LU R124, [R1+0x4dc] ;  /* 0x0004dc00017c7983 */ /* 0x001ee80000300800 */
[----:B------:R-:W3:Y:S04]  /*fca0*/  LDL.LU R125, [R1+0x4d8] ;  /* 0x0004d800017d7983 */ /* 0x000ee80000300800 */
[----:B------:R0:W-:Y:S01]  /*fcb0*/  STL [R1+0x208], R126 ;  /* 0x0002087e01007387 */ /* 0x0001e20000100800 */
[----:B------:R-:W-:-:S01]  /*fcc0*/  FADD R131, R133, R131 ;  /* 0x0000008385837221 */ /* 0x000fc20000000000 */
[----:B------:R-:W-:-:S02]  /*fcd0*/  FADD R0, R129, R0 ;  /* 0x0000000081007221 */ /* 0x000fc40000000000 */
[----:B0-----:R-:W3:Y:S04]  /*fce0*/  LDL.LU R126, [R1+0x4d4] ;  /* 0x0004d400017e7983 */ /* 0x001ee80000300800 */
[----:B------:R-:W3:Y:S04]  /*fcf0*/  LDL.LU R127, [R1+0x4d0] ;  /* 0x0004d000017f7983 */ /* 0x000ee80000300800 */
[----:B------:R-:W-:Y:S04]  /*fd00*/  STL [R1+0x20c], R150 ;  /* 0x00020c9601007387 */ /* 0x000fe80000100800 */
[----:B------:R-:W-:Y:S04]  /*fd10*/  STL [R1+0x210], R146 ;  /* 0x0002109201007387 */ /* 0x000fe80000100800 */
[----:B------:R-:W-:Y:S04]  /*fd20*/  STL [R1+0x214], R143 ;  /* 0x0002148f01007387 */ /* 0x000fe80000100800 */
[----:B------:R-:W-:Y:S04]  /*fd30*/  STL [R1+0x218], R141 ;  /* 0x0002188d01007387 */ /* 0x000fe80000100800 */
[----:B------:R-:W-:Y:S04]  /*fd40*/  STL [R1+0x21c], R139 ;  /* 0x00021c8b01007387 */ /* 0x000fe80000100800 */
[----:B------:R-:W-:Y:S04]  /*fd50*/  STL [R1+0x220], R137 ;  /* 0x0002208901007387 */ /* 0x000fe80000100800 */
[----:B------:R-:W2:Y:S04]  /*fd60*/  LDL.LU R129, [R1+0x230] ;  /* 0x0002300001817983 */ /* 0x000ea80000300800 */
[----:B------:R-:W-:Y:S04]  /*fd70*/  STL [R1+0x224], R135 ;  /* 0x0002248701007387 */ /* 0x000fe80000100800 */
[----:B------:R0:W-:Y:S04]  /*fd80*/  STL [R1+0x228], R131 ;  /* 0x0002288301007387 */ /* 0x0001e80000100800 */
[----:B0-----:R-:W4:Y:S04]  /*fd90*/  LDL.LU R131, [R1+0x234] ;  /* 0x0002340001837983 */ /* 0x001f280000300800 */
[----:B------:R-:W3:Y:S04]  /*fda0*/  LDL.LU R133, [R1+0x238] ;  /* 0x0002380001857983 */ /* 0x000ee80000300800 */
[----:B------:R0:W-:Y:S04]  /*fdb0*/  STL [R1+0x22c], R0 ;  /* 0x00022c0001007387 */ /* 0x0001e80000100800 */
[----:B------:R-:W3:Y:S04]  /*fdc0*/  LDL.LU R135, [R1+0x23c] ;  /* 0x00023c0001877983 */ /* 0x000ee80000300800 */
        /* <DEDUP_REMOVED lines=12> */
[----:B0-----:R-:W3:Y:S01]  /*fe90*/  LDL.LU R0, [R1+0x270] ;  /* 0x0002700001007983 */ /* 0x001ee20000300800 */
[----:B--2---:R-:W-:-:S03]  /*fea0*/  FADD R129, R128, R129 ;  /* 0x0000008180817221 */ /* 0x004fc60000000000 */
[----:B------:R-:W2:Y:S04]  /*feb0*/  LDL.LU R128, [R1+0x4cc] ;  /* 0x0004cc0001807983 */ /* 0x000ea80000300800 */
[----:B------:R0:W-:Y:S04]  /*fec0*/  STL [R1+0x230], R129 ;  /* 0x0002308101007387 */ /* 0x0001e80000100800 */
[----:B0-----:R-:W2:Y:S01]  /*fed0*/  LDL.LU R129, [R1+0x4c8] ;  /* 0x0004c80001817983 */ /* 0x001ea20000300800 */
[----:B----4-:R-:W-:-:S03]  /*fee0*/  FADD R131, R130, R131 ;  /* 0x0000008382837221 */ /* 0x010fc60000000000 */
[----:B------:R-:W4:Y:S01]  /*fef0*/  LDL.LU R130, [R1+0x4c4] ;  /* 0x0004c40001827983 */ /* 0x000f220000300800 */
[----:B---3--:R-:W-:-:S03]  /*ff00*/  FADD R133, R132, R133 ;  /* 0x0000008584857221 */ /* 0x008fc60000000000 */
[----:B------:R0:W-:Y:S01]  /*ff10*/  STL [R1+0x234], R131 ;  /* 0x0002348301007387 */ /* 0x0001e20000100800 */
[----:B------:R-:W-:-:S03]  /*ff20*/  FADD R135, R134, R135 ;  /* 0x0000008786877221 */ /* 0x000fc60000000000 */
[----:B0-----:R-:W3:Y:S01]  /*ff30*/  LDL.LU R131, [R1+0x4c0] ;  /* 0x0004c00001837983 */ /* 0x001ee20000300800 */
[----:B------:R-:W-:-:S03]  /*ff40*/  FADD R150, R151, R150 ;  /* 0x0000009697967221 */ /* 0x000fc60000000000 */
[----:B------:R-:W3:Y:S01]  /*ff50*/  LDL.LU R132, [R1+0x4bc] ;  /* 0x0004bc0001847983 */ /* 0x000ee20000300800 */
[----:B------:R-:W-:-:S03]  /*ff60*/  FADD R148, R149, R148 ;  /* 0x0000009495947221 */ /* 0x000fc60000000000 */
[----:B------:R0:W-:Y:S01]  /*ff70*/  STL [R1+0x238], R133 ;  /* 0x0002388501007387 */ /* 0x0001e20000100800 */
[----:B------:R-:W-:-:S01]  /*ff80*/  FADD R146, R147, R146 ;  /* 0x0000009293927221 */ /* 0x000fc20000000000 */
[----:B------:R-:W-:Y:S02]  /*ff90*/  FADD R144, R145, R144 ;  /* 0x0000009091907221 */ /* 0x000fe40000000000 */
[----:B0-----:R-:W3:Y:S01]  /*ffa0*/  LDL.LU R133, [R1+0x4b8] ;  /* 0x0004b80001857983 */ /* 0x001ee20000300800 */
[----:B------:R-:W-:-:S03]  /*ffb0*/  FADD R143, R24, R143 ;  /* 0x0000008f188f7221 */ /* 0x000fc60000000000 */
[----:B------:R-:W3:Y:S01]  /*ffc0*/  LDL.LU R134, [R1+0x4b4] ;  /* 0x0004b40001867983 */ /* 0x000ee20000300800 */
[----:B------:R-:W-:-:S03]  /*ffd0*/  FADD R142, R25, R142 ;  /* 0x0000008e198e7221 */ /* 0x000fc60000000000 */
[----:B------:R0:W-:Y:S01]  /*ffe0*/  STL [R1+0x23c], R135 ;  /* 0x00023c8701007387 */ /* 0x0001e20000100800 */
[----:B------:R-:W-:-:S01]  /*fff0*/  FADD R141, R26, R141 ;  /* 0x0000008d1a8d7221 */ /* 0x000fc20000000000 */
[----:B------:R-:W-:Y:S01]  /*10000*/  FADD R140, R27, R140 ;  /* 0x0000008c1b8c7221 */ /* 0x000fe20000000000 */
[----:B------:R-:W-:-:S01]  /*10010*/  FADD R139, R28, R139 ;  /* 0x0000008b1c8b7221 */ /* 0x000fc20000000000 */
[----:B0-----:R-:W3:Y:S01]  /*10020*/  LDL.LU R135, [R1+0x4b0] ;  /* 0x0004b00001877983 */ /* 0x001ee20000300800 */
[----:B------:R-:W-:-:S03]  /*10030*/  FADD R138, R29, R138 ;  /* 0x0000008a1d8a7221 */ /* 0x000fc60000000000 */
[----:B------:R0:W-:Y:S01]  /*10040*/  STL [R1+0x240], R150 ;  /* 0x0002409601007387 */ /* 0x0001e20000100800 */
[----:B------:R-:W-:-:S03]  /*10050*/  FADD R137, R30, R137 ;  /* 0x000000891e897221 */ /* 0x000fc60000000000 */
[----:B------:R1:W-:Y:S01]  /*10060*/  STL [R1+0x244], R148 ;  /* 0x0002449401007387 */ /* 0x0003e20000100800 */
[----:B------:R-:W-:-:S03]  /*10070*/  FADD R136, R31, R136 ;  /* 0x000000881f887221 */ /* 0x000fc60000000000 */
[----:B------:R1:W-:Y:S01]  /*10080*/  STL [R1+0x248], R146 ;  /* 0x0002489201007387 */ /* 0x0003e20000100800 */
[----:B------:R-:W-:-:S03]  /*10090*/  FADD R0, R32, R0 ;  /* 0x0000000020007221 */ /* 0x000fc60000000000 */
[----:B------:R1:W-:Y:S04]  /*100a0*/  STL [R1+0x24c], R144 ;  /* 0x00024c9001007387 */ /* 0x0003e80000100800 */
[----:B------:R1:W-:Y:S04]  /*100b0*/  STL [R1+0x250], R143 ;  /* 0x0002508f01007387 */ /* 0x0003e80000100800 */
[----:B------:R1:W-:Y:S04]  /*100c0*/  STL [R1+0x254], R142 ;  /* 0x0002548e01007387 */ /* 0x0003e80000100800 */
[----:B------:R1:W-:Y:S04]  /*100d0*/  STL [R1+0x258], R141 ;  /* 0x0002588d01007387 */ /* 0x0003e80000100800 */
[----:B------:R1:W-:Y:S04]  /*100e0*/  STL [R1+0x25c], R140 ;  /* 0x00025c8c01007387 */ /* 0x0003e80000100800 */
[----:B------:R1:W-:Y:S04]  /*100f0*/  STL [R1+0x260], R139 ;  /* 0x0002608b01007387 */ /* 0x0003e80000100800 */
[----:B------:R1:W-:Y:S04]  /*10100*/  STL [R1+0x264], R138 ;  /* 0x0002648a01007387 */ /* 0x0003e80000100800 */
[----:B------:R-:W2:Y:S04]  /*10110*/  LDL.LU R151, [R1+0x274] ;  /* 0x0002740001977983 */ /* 0x000ea80000300800 */
[----:B------:R1:W-:Y:S04]  /*10120*/  STL [R1+0x268], R137 ;  /* 0x0002688901007387 */ /* 0x0003e80000100800 */
[----:B0-----:R-:W4:Y:S04]  /*10130*/  LDL.LU R150, [R1+0x278] ;  /* 0x0002780001967983 */ /* 0x001f280000300800 */
[----:B------:R0:W-:Y:S04]  /*10140*/  STL [R1+0x26c], R136 ;  /* 0x00026c8801007387 */ /* 0x0001e80000100800 */
[----:B------:R-:W3:Y:S04]  /*10150*/  LDL.LU R149, [R1+0x27c] ;  /* 0x00027c0001957983 */ /* 0x000ee80000300800 */
[----:B------:R0:W-:Y:S04]  /*10160*/  STL [R1+0x270], R0 ;  /* 0x0002700001007387 */ /* 0x0001e80000100800 */
[----:B-1----:R-:W3:Y:S04]  /*10170*/  LDL.LU R148, [R1+0x280] ;  /* 0x0002800001947983 */ /* 0x002ee80000300800 */
        /* <DEDUP_REMOVED lines=11> */
[----:B0-----:R-:W3:Y:S04]  /*10230*/  LDL.LU R136, [R1+0x2b0] ;  /* 0x0002b00001887983 */ /* 0x001ee80000300800 */
[----:B------:R-:W3:Y:S01]  /*10240*/  LDL.LU R0, [R1+0x2b4] ;  /* 0x0002b40001007983 */ /* 0x000ee20000300800 */
[----:B--2---:R-:W-:-:S05]  /*10250*/  FADD R151, R33, R151 ;  /* 0x0000009721977221 */ /* 0x004fca0000000000 */
[----:B------:R0:W-:Y:S01]  /*10260*/  STL [R1+0x274], R151 ;  /* 0x0002749701007387 */ /* 0x0001e20000100800 */
[----:B----4-:R-:W-:-:S05]  /*10270*/  FADD R150, R34, R150 ;  /* 0x0000009622967221 */ /* 0x010fca0000000000 */
[----:B------:R1:W-:Y:S01]  /*10280*/  STL [R1+0x278], R150 ;  /* 0x0002789601007387 */ /* 0x0003e20000100800 */
[----:B---3--:R-:W-:-:S05]  /*10290*/  FADD R149, R35, R149 ;  /* 0x0000009523957221 */ /* 0x008fca0000000000 */
[----:B------:R2:W-:Y:S01]  /*102a0*/  STL [R1+0x27c], R149 ;  /* 0x00027c9501007387 */ /* 0x0005e20000100800 */
[----:B------:R-:W-:-:S01]  /*102b0*/  FADD R148, R36, R148 ;  /* 0x0000009424947221 */ /* 0x000fc20000000000 */
[----:B------:R-:W-:-:S04]  /*102c0*/  FADD R147, R37, R147 ;  /* 0x0000009325937221 */ /* 0x000fc80000000000 */
[----:B------:R3:W-:Y:S01]  /*102d0*/  STL [R1+0x280], R148 ;  /* 0x0002809401007387 */ /* 0x0007e20000100800 */
[----:B------:R-:W-:-:S03]  /*102e0*/  FADD R146, R38, R146 ;  /* 0x0000009226927221 */ /* 0x000fc60000000000 */
        /* <DEDUP_REMOVED lines=20> */
[----:B0-----:R-:W4:Y:S01]  /*10430*/  LDL.LU R151, [R1+0x2b8] ;  /* 0x0002b80001977983 */ /* 0x001f220000300800 */
[----:B------:R-:W-:-:S03]  /*10440*/  FADD R0, R49, R0 ;  /* 0x0000000031007221 */ /* 0x000fc60000000000 */
[----:B------:R0:W-:Y:S04]  /*10450*/  STL [R1+0x2ac], R137 ;  /* 0x0002ac8901007387 */ /* 0x0001e80000100800 */
[----:B-1----:R-:W4:Y:S04]  /*10460*/  LDL.LU R150, [R1+0x2bc] ;  /* 0x0002bc0001967983 */ /* 0x002f280000300800 */
[----:B------:R1:W-:Y:S04]  /*10470*/  STL [R1+0x2b0], R136 ;  /* 0x0002b08801007387 */ /* 0x0003e80000100800 */
[----:B--2---:R-:W2:Y:S04]  /*10480*/  LDL.LU R149, [R1+0x2c0] ;  /* 0x0002c00001957983 */ /* 0x004ea80000300800 */
[----:B------:R1:W-:Y:S04]  /*10490*/  STL [R1+0x2b4], R0 ;  /* 0x0002b40001007387 */ /* 0x0003e80000100800 */
[----:B---3--:R-:W3:Y:S04]  /*104a0*/  LDL.LU R148, [R1+0x2c4] ;  /* 0x0002c40001947983 */ /* 0x008ee80000300800 */
[----:B----4-:R-:W4:Y:S04]  /*104b0*/  LDL.LU R147, [R1+0x2c8] ;  /* 0x0002c80001937983 */ /* 0x010f280000300800 */
[----:B------:R-:W4:Y:S04]  /*104c0*/  LDL.LU R146, [R1+0x2cc] ;  /* 0x0002cc0001927983 */ /* 0x000f280000300800 */
        /* <DEDUP_REMOVED lines=8> */
[----:B0-----:R-:W4:Y:S04]  /*10550*/  LDL.LU R137, [R1+0x2f0] ;  /* 0x0002f00001897983 */ /* 0x001f280000300800 */
[----:B-1----:R-:W4:Y:S04]  /*10560*/  LDL.LU R136, [R1+0x2f4] ;  /* 0x0002f40001887983 */ /* 0x002f280000300800 */
[----:B------:R-:W4:Y:S01]  /*10570*/  LDL.LU R0, [R1+0x2f8] ;  /* 0x0002f80001007983 */ /* 0x000f220000300800 */
[----:B------:R-:W-:-:S01]  /*10580*/  FADD R151, R50, R151 ;  /* 0x0000009732977221 */ /* 0x000fc20000000000 */
[----:B------:R-:W-:-:S04]  /*10590*/  FADD R150, R51, R150 ;  /* 0x0000009633967221 */ /* 0x000fc80000000000 */
[----:B------:R0:W-:Y:S01]  /*105a0*/  STL [R1+0x2b8], R151 ;  /* 0x0002b89701007387 */ /* 0x0001e20000100800 */
[----:B--2---:R-:W-:-:S03]  /*105b0*/  FADD R149, R52, R149 ;  /* 0x0000009534957221 */ /* 0x004fc60000000000 */
[----:B------:R1:W-:Y:S01]  /*105c0*/  STL [R1+0x2bc], R150 ;  /* 0x0002bc9601007387 */ /* 0x0003e20000100800 */
[----:B---3--:R-:W-:-:S03]  /*105d0*/  FADD R148, R53, R148 ;  /* 0x0000009435947221 */ /* 0x008fc60000000000 */
[----:B------:R2:W-:Y:S01]  /*105e0*/  STL [R1+0x2c0], R149 ;  /* 0x0002c09501007387 */ /* 0x0005e20000100800 */
[----:B----4-:R-:W-:-:S03]  /*105f0*/  FADD R147, R54, R147 ;  /* 0x0000009336937221 */ /* 0x010fc60000000000 */
        /* <DEDUP_REMOVED lines=198> */
[----:B------:R-:W-:Y:S01]  /*11260*/  STL [R1+0x3c8], R151 ;  /* 0x0003c89701007387 */ /* 0x000fe20000100800 */
[----:B--2---:R-:W-:-:S03]  /*11270*/  FADD R149, R120, R149 ;  /* 0x0000009578957221 */ /* 0x004fc60000000000 */
[----:B------:R-:W-:Y:S01]  /*11280*/  STL [R1+0x3cc], R150 ;  /* 0x0003cc9601007387 */ /* 0x000fe20000100800 */
[----:B---3--:R-:W-:-:S03]  /*11290*/  FADD R148, R121, R148 ;  /* 0x0000009479947221 */ /* 0x008fc60000000000 */
[----:B------:R-:W-:Y:S01]  /*112a0*/  STL [R1+0x3d0], R149 ;  /* 0x0003d09501007387 */ /* 0x000fe20000100800 */
[----:B----4-:R-:W-:-:S03]  /*112b0*/  FADD R147, R122, R147 ;  /* 0x000000937a937221 */ /* 0x010fc60000000000 */
[----:B------:R-:W-:Y:S01]  /*112c0*/  STL [R1+0x3d4], R148 ;  /* 0x0003d49401007387 */ /* 0x000fe20000100800 */
[----:B------:R-:W-:-:S03]  /*112d0*/  FADD R146, R123, R146 ;  /* 0x000000927b927221 */ /* 0x000fc60000000000 */
        /* <DEDUP_REMOVED lines=17> */
[----:B------:R-:W-:-:S01]  /*113f0*/  FADD R137, R132, R137 ;  /* 0x0000008984897221 */ /* 0x000fc20000000000 */
[----:B------:R-:W-:Y:S02]  /*11400*/  FADD R136, R133, R136 ;  /* 0x0000008885887221 */ /* 0x000fe40000000000 */
[----:B------:R-:W-:Y:S04]  /*11410*/  STL [R1+0x3fc], R138 ;  /* 0x0003fc8a01007387 */ /* 0x000fe80000100800 */
[----:B------:R0:W-:Y:S04]  /*11420*/  STL [R1+0x404], R136 ;  /* 0x0004048801007387 */ /* 0x0001e80000100800 */
[----:B------:R1:W-:Y:S04]  /*11430*/  STL [R1+0x400], R137 ;  /* 0x0004008901007387 */ /* 0x0003e80000100800 */
[----:B0-----:R-:W2:Y:S01]  /*11440*/  LDL.LU R136, [R1+0x40c] ;  /* 0x00040c0001887983 */ /* 0x001ea20000300800 */
[----:B------:R-:W-:-:S03]  /*11450*/  FADD R0, R134, R0 ;  /* 0x0000000086007221 */ /* 0x000fc60000000000 */
[----:B-1----:R-:W3:Y:S04]  /*11460*/  LDL.LU R137, [R1+0x410] ;  /* 0x0004100001897983 */ /* 0x002ee80000300800 */
[----:B------:R-:W4:Y:S04]  /*11470*/  LDL.LU R138, [R1+0x414] ;  /* 0x00041400018a7983 */ /* 0x000f280000300800 */
[----:B------:R0:W-:Y:S04]  /*11480*/  STL [R1+0x408], R0 ;  /* 0x0004080001007387 */ /* 0x0001e80000100800 */
        /* <DEDUP_REMOVED lines=13> */
[----:B0-----:R-:W4:Y:S01]  /*11560*/  LDL.LU R0, [R1+0x44c] ;  /* 0x00044c0001007983 */ /* 0x001f220000300800 */
[----:B--2---:R-:W-:-:S05]  /*11570*/  FADD R136, R135, R136 ;  /* 0x0000008887887221 */ /* 0x004fca0000000000 */
[----:B------:R0:W-:Y:S04]  /*11580*/  STL [R1+0x40c], R136 ;  /* 0x00040c8801007387 */ /* 0x0001e80000100800 */
[----:B0-----:R-:W3:Y:S02]  /*11590*/  LDL.LU R136, [R1+0x4ac] ;  /* 0x0004ac0001887983 */ /* 0x001ee40000300800 */
[----:B---3--:R-:W-:-:S05]  /*115a0*/  FADD R137, R136, R137 ;  /* 0x0000008988897221 */ /* 0x008fca0000000000 */
[----:B------:R0:W-:Y:S04]  /*115b0*/  STL [R1+0x410], R137 ;  /* 0x0004108901007387 */ /* 0x0001e80000100800 */
[----:B0-----:R-:W4:Y:S02]  /*115c0*/  LDL.LU R137, [R1+0x4a8] ;  /* 0x0004a80001897983 */ /* 0x001f240000300800 */
[----:B----4-:R-:W-:-:S05]  /*115d0*/  FADD R138, R137, R138 ;  /* 0x0000008a898a7221 */ /* 0x010fca0000000000 */
[----:B------:R0:W-:Y:S04]  /*115e0*/  STL [R1+0x414], R138 ;  /* 0x0004148a01007387 */ /* 0x0001e80000100800 */
[----:B0-----:R-:W2:Y:S02]  /*115f0*/  LDL.LU R138, [R1+0x4a4] ;  /* 0x0004a400018a7983 */ /* 0x001ea40000300800 */
[----:B--2---:R-:W-:-:S05]  /*11600*/  FADD R139, R138, R139 ;  /* 0x0000008b8a8b7221 */ /* 0x004fca0000000000 */
        /* <DEDUP_REMOVED lines=37> */
[----:B0-----:R-:W2:Y:S01]  /*11860*/  LDL.LU R151, [R1+0x470] ;  /* 0x0004700001977983 */ /* 0x001ea20000300800 */
[----:B------:R-:W-:Y:S01]  /*11870*/  UMOV UR6, URZ ;  /* 0x0000003f00067c82 */ /* 0x000fe20008000000 */
[----:B--2---:R-:W-:-:S05]  /*11880*/  FADD R0, R0, R151 ;  /* 0x0000009700007221 */ /* 0x004fca0000000000 */
[----:B------:R0:W-:Y:S02]  /*11890*/  STL [R1+0x44c], R0 ;  /* 0x00044c0001007387 */ /* 0x0001e40000100800 */
.L_x_28:
[----:B------:R-:W-:Y:S05]  /*118a0*/  @!P1 BRA `(.L_x_29) ;  /* 0x0000000000049947 */ /* 0x000fea0003800000 */
[----:B------:R-:W-:Y:S01]  /*118b0*/  BPT.TRAP 0x1 ;  /* 0x000000040000795c */ /* 0x000fe20000300000 */
.L_x_29:
[----:B0-----:R-:W2:Y:S04]  /*118c0*/  LDL R0, [R1+0x450] ;  /* 0x0004500001007983 */ /* 0x001ea80000100800 */
[----:B-----5:R0:W-:Y:S04]  /*118d0*/  STL [R1+0x470], R2 ;  /* 0x0004700201007387 */ /* 0x0201e80000100800 */
[----:B0-----:R-:W3:Y:S01]  /*118e0*/  LDL R2, [R1+0x454] ;  /* 0x0004540001027983 */ /* 0x001ee20000100800 */
[----:B--2---:R-:W-:Y:S01]  /*118f0*/  ISETP.NE.AND P0, PT, R0, RZ, PT ;  /* 0x000000ff0000720c */ /* 0x004fe20003f05270 */
[----:B------:R-:W-:-:S12]  /*11900*/  IMAD.U32 R0, RZ, RZ, UR25 ;  /* 0x00000019ff007e24 */ /* 0x000fd8000f8e00ff */
[----:B------:R-:W-:-:S05]  /*11910*/  @P0 LEA R0, R0, UR12, 0x3 ;  /* 0x0000000c00000c11 */ /* 0x000fca000f8e18ff */
[----:B------:R-:W-:-:S05]  /*11920*/  @P0 VIADD R0, R0, 0x20 ;  /* 0x0000002000000836 */ /* 0x000fca0000000000 */
[----:B---3--:R-:W-:Y:S02]  /*11930*/  @P0 PRMT R0, R2, 0x654, R0 ;  /* 0x0000065402000816 */ /* 0x008fe40000000000 */
[----:B------:R0:W5:Y:S01]  /*11940*/  LDL.LU R2, [R1+0x470] ;  /* 0x0004700001027983 */ /* 0x0001620000300800 */
[----:B------:R-:W-:Y:S01]  /*11950*/  UISETP.GT.U32.AND UP0, UPT, UR13, 0x1, UPT ;  /* 0x000000010d00788c */ /* 0x000fe2000bf04070 */
[----:B------:R0:W-:Y:S05]  /*11960*/  @P0 SYNCS.ARRIVE.TRANS64.RED.A1T0 RZ, [R0+URZ], RZ ;  /* 0x000000ff00ff09a7 */ /* 0x0001ea000810043f */
[----:B------:R-:W-:-:S13]  /*11970*/  PLOP3.LUT P0, PT, PT, PT, UP0, 0x80, 0x0 ;  /* 0x000000000000781c */ /* 0x000fda0003f0f008 */
[----:B0-----:R-:W-:Y:S05]  /*11980*/  @P0 BRA `(.L_x_30) ;  /* 0x0000000000040947 */ /* 0x001fea0003800000 */
[----:B------:R-:W-:Y:S01]  /*11990*/  BPT.TRAP 0x1 ;  /* 0x000000040000795c */ /* 0x000fe20000300000 */
.L_x_30:
[----:B------:R-:W-:Y:S02]  /*119a0*/  UISETP.GT.AND UP2, UPT, UR26, 0x1, UPT ;  /* 0x000000011a00788c */ /* 0x000fe4000bf44270 */
[----:B------:R-:W-:Y:S02]  /*119b0*/  UIADD3 UR23, UR23, 0x1, URZ ;  /* 0x0000000117177890 */ /* 0x000fe4000fffe03f */
[----:B------:R-:W-:Y:S02]  /*119c0*/  UIADD3 UR25, UR25, 0x1, URZ ;  /* 0x0000000119197890 */ /* 0x000fe4000fffe03f */
[----:B------:R-:W-:Y:S01]  /*119d0*/  PLOP3.LUT P0, PT, PT, PT, UP2, 0x80, 0x0 ;  /* 0x000000000000781c */ /* 0x000fe20003f0f028 */
[----:B------:R-:W-:Y:S02]  /*119e0*/  UISETP.NE.AND UP0, UPT, UR23, 0x4, UPT ;  /* 0x000000041700788c */ /* 0x000fe4000bf05270 */
[----:B------:R-:W-:Y:S02]  /*119f0*/  UIADD3 UR16, UR26, -0x1, URZ ;  /* 0xffffffff1a107890 */ /* 0x000fe4000fffe03f */
[----:B------:R-:W-:-:S02]  /*11a00*/  USEL UR8, URZ, 0x1, UP0 ;  /* 0x000000013f087887 */ /* 0x000fc40008000000 */
[----:B------:R-:W-:Y:S02]  /*11a10*/  UISETP.NE.AND UP1, UPT, UR25, 0x4, UPT ;  /* 0x000000041900788c */ /* 0x000fe4000bf25270 */
[----:B------:R-:W-:Y:S02]  /*11a20*/  ULOP3.LUT UR24, UR24, UR8, URZ, 0x3c, !UPT ;  /* 0x0000000818187292 */ /* 0x000fe4000f8e3c3f */
[----:B------:R-:W-:Y:S02]  /*11a30*/  USEL UR23, UR23, URZ, UP0 ;  /* 0x0000003f17177287 */ /* 0x000fe40008000000 */
[----:B------:R-:W-:Y:S01]  /*11a40*/  USEL UR25, UR25, URZ, UP1 ;  /* 0x0000003f19197287 */ /* 0x000fe20008800000 */
[----:B------:R-:W-:Y:S01]  /*11a50*/  UMOV UR8, 0x1 ;  /* 0x0000000100087882 */ /* 0x000fe20000000000 */
[----:B------:R-:W-:Y:S01]  /*11a60*/  UMOV UR26, UR16 ;  /* 0x00000010001a7c82 */ /* 0x000fe20008000000 */
[----:B------:R-:W-:Y:S09]  /*11a70*/  @P0 BRA `(.L_x_31) ;  /* 0xffffff74006c0947 */ /* 0x000ff2000383ffff */
.L_x_23:
[----:B------:R-:W-:-:S04]  /*11a80*/  UISETP.NE.AND UP0, UPT, UR6, URZ, UPT ;  /* 0x0000003f0600728c */ /* 0x000fc8000bf05270 */
[----:B------:R-:W-:-:S06]  /*11a90*/  USEL UR6, URZ, 0x1, !UP0 ;  /* 0x000000013f067887 */ /* 0x000fcc000c000000 */
[----:B------:R-:W-:-:S13]  /*11aa0*/  ISETP.NE.AND P0, PT, RZ, UR6, PT ;  /* 0x00000006ff007c0c */ /* 0x000fda000bf05270 */
[----:B------:R-:W-:Y:S05]  /*11ab0*/  @!P0 BRA `(.L_x_32) ;  /* 0x0000003800188947 */ /* 0x000fea0003800000 */
[----:B------:R2:W-:Y:S04]  /*11ac0*/  STL [R1+0x628], R41 ;  /* 0x0006282901007387 */ /* 0x0005e80000100800 */
[----:B--2---:R-:W2:Y:S04]  /*11ad0*/  LDL.LU R41, [R1] ;  /* 0x0000000001297983 */ /* 0x004ea80000300800 */
[----:B------:R3:W-:Y:S04]  /*11ae0*/  STL [R1+0x624], R42 ;  /* 0x0006242a01007387 */ /* 0x0007e80000100800 */
[----:B---3--:R-:W3:Y:S04]  /*11af0*/  LDL.LU R42, [R1+0x4] ;  /* 0x00000400012a7983 */ /* 0x008ee80000300800 */
[----:B------:R4:W-:Y:S04]  /*11b00*/  STL [R1+0x620], R43 ;  /* 0x0006202b01007387 */ /* 0x0009e80000100800 */
[----:B----4-:R-:W4:Y:S04]  /*11b10*/  LDL.LU R43, [R1+0x8] ;  /* 0x00000800012b7983 */ /* 0x010f280000300800 */
[----:B------:R0:W-:Y:S04]  /*11b20*/  STL [R1+0x61c], R44 ;  /* 0x00061c2c01007387 */ /* 0x0001e80000100800 */
[----:B0-----:R-:W4:Y:S04]  /*11b30*/  LDL.LU R44, [R1+0xc] ;  /* 0x00000c00012c7983 */ /* 0x001f280000300800 */
        /* <DEDUP_REMOVED lines=144> */
[----:B------:R-:W4:Y:S04]  /*12440*/  LDL.LU R0, [R1+0x204] ;  /* 0x0002040001007983 */ /* 0x000f280000300800 */
        /* <DEDUP_REMOVED lines=69> */
[----:B0-----:R-:W4:Y:S01]  /*128a0*/  LDL.LU R151, [R1+0x130] ;  /* 0x0001300001977983 */ /* 0x001f220000300800 */
[----:B--2--5:R-:W-:Y:S01]  /*128b0*/  FADD R2, R41, R2 ;  /* 0x0000000229027221 */ /* 0x024fe20000000000 */
[----:B---3--:R-:W-:Y:S01]  /*128c0*/  FADD R3, R42, R3 ;  /* 0x000000032a037221 */ /* 0x008fe20000000000 */
[----:B----4-:R-:W-:Y:S01]  /*128d0*/  FADD R4, R43, R4 ;  /* 0x000000042b047221 */ /* 0x010fe20000000000 */
[----:B------:R-:W2:Y:S01]  /*128e0*/  LDL.LU R41, [R1+0x628] ;  /* 0x0006280001297983 */ /* 0x000ea20000300800 */
[----:B------:R-:W-:Y:S01]  /*128f0*/  FADD R5, R44, R5 ;  /* 0x000000052c057221 */ /* 0x000fe20000000000 */
[----:B------:R-:W-:-:S02]  /*12900*/  FADD R6, R45, R6 ;  /* 0x000000062d067221 */ /* 0x000fc40000000000 */
[----:B------:R-:W3:Y:S01]  /*12910*/  LDL.LU R42, [R1+0x624] ;  /* 0x00062400012a7983 */ /* 0x000ee20000300800 */
[----:B------:R-:W-:-:S03]  /*12920*/  FADD R7, R46, R7 ;  /* 0x000000072e077221 */ /* 0x000fc60000000000 */
[----:B------:R-:W4:Y:S01]  /*12930*/  LDL.LU R43, [R1+0x620] ;  /* 0x00062000012b7983 */ /* 0x000f220000300800 */
[----:B------:R-:W-:-:S03]  /*12940*/  FADD R8, R47, R8 ;  /* 0x000000082f087221 */ /* 0x000fc60000000000 */
[----:B------:R-:W2:Y:S01]  /*12950*/  LDL.LU R44, [R1+0x61c] ;  /* 0x00061c00012c7983 */ /* 0x000ea20000300800 */
[----:B------:R-:W-:-:S03]  /*12960*/  FADD R9, R48, R9 ;  /* 0x0000000930097221 */ /* 0x000fc60000000000 */
        /* <DEDUP_REMOVED lines=133> */
[----:B------:R-:W-:Y:S01]  /*131c0*/  FADD R204, R115, R204 ;  /* 0x000000cc73cc7221 */ /* 0x000fe20000000000 */
[----:B------:R-:W-:Y:S02]  /*131d0*/  FADD R118, R119, R118 ;  /* 0x0000007677767221 */ /* 0x000fe40000000000 */
[----:B------:R-:W2:Y:S01]  /*131e0*/  LDL.LU R112, [R1+0x50c] ;  /* 0x00050c0001707983 */ /* 0x000ea20000300800 */
[----:B------:R-:W-:-:S03]  /*131f0*/  FADD R205, R116, R205 ;  /* 0x000000cd74cd7221 */ /* 0x000fc60000000000 */
[----:B------:R-:W2:Y:S01]  /*13200*/  LDL.LU R113, [R1+0x508] ;  /* 0x0005080001717983 */ /* 0x000ea20000300800 */
[----:B------:R-:W-:-:S03]  /*13210*/  FADD R0, R117, R0 ;  /* 0x0000000075007221 */ /* 0x000fc60000000000 */
[----:B------:R-:W2:Y:S01]  /*13220*/  LDL.LU R114, [R1+0x504] ;  /* 0x0005040001727983 */ /* 0x000ea20000300800 */
[----:B------:R-:W-:-:S03]  /*13230*/  FADD R208, R149, R208 ;  /* 0x000000d095d07221 */ /* 0x000fc60000000000 */
[----:B------:R-:W2:Y:S04]  /*13240*/  LDL.LU R115, [R1+0x500] ;  /* 0x0005000001737983 */ /* 0x000ea80000300800 */
[----:B------:R-:W2:Y:S01]  /*13250*/  LDL.LU R116, [R1+0x4fc] ;  /* 0x0004fc0001747983 */ /* 0x000ea20000300800 */
[----:B------:R-:W-:Y:S01]  /*13260*/  FADD R207, R150, R207 ;  /* 0x000000cf96cf7221 */ /* 0x000fe20000000000 */
[----:B------:R-:W-:Y:S01]  /*13270*/  FADD R206, R151, R206 ;  /* 0x000000ce97ce7221 */ /* 0x000fe20000000000 */
[----:B------:R-:W-:Y:S01]  /*13280*/  FADD R237, R120, R237 ;  /* 0x000000ed78ed7221 */ /* 0x000fe20000000000 */
[----:B------:R-:W3:Y:S01]  /*13290*/  LDL.LU R117, [R1+0x1b8] ;  /* 0x0001b80001757983 */ /* 0x000ee20000300800 */
[----:B------:R-:W-:Y:S01]  /*132a0*/  FADD R236, R121, R236 ;  /* 0x000000ec79ec7221 */ /* 0x000fe20000000000 */
[----:B------:R-:W-:Y:S01]  /*132b0*/  FADD R235, R122, R235 ;  /* 0x000000eb7aeb7221 */ /* 0x000fe20000000000 */
[----:B------:R-:W-:Y:S01]  /*132c0*/  FADD R234, R123, R234 ;  /* 0x000000ea7bea7221 */ /* 0x000fe20000000000 */
[----:B------:R-:W3:Y:S01]  /*132d0*/  LDL.LU R149, [R1+0x208] ;  /* 0x0002080001957983 */ /* 0x000ee20000300800 */
[----:B------:R-:W-:Y:S01]  /*132e0*/  FADD R233, R124, R233 ;  /* 0x000000e97ce97221 */ /* 0x000fe20000000000 */
[----:B------:R-:W-:Y:S01]  /*132f0*/  FADD R232, R125, R232 ;  /* 0x000000e87de87221 */ /* 0x000fe20000000000 */
[----:B------:R-:W-:Y:S01]  /*13300*/  FADD R231, R126, R231 ;  /* 0x000000e77ee77221 */ /* 0x000fe20000000000 */
[----:B------:R0:W-:Y:S01]  /*13310*/  STL [R1+0x200], R118 ;  /* 0x0002007601007387 */ /* 0x0001e20000100800 */
[----:B------:R-:W-:Y:S01]  /*13320*/  FADD R230, R127, R230 ;  /* 0x000000e67fe67221 */ /* 0x000fe20000000000 */
        /* <DEDUP_REMOVED lines=8> */
[----:B0-----:R-:W4:Y:S01]  /*133b0*/  LDL.LU R118, [R1+0x1bc] ;  /* 0x0001bc0001767983 */ /* 0x001f220000300800 */
[----:B------:R-:W-:Y:S01]  /*133c0*/  FADD R215, R142, R215 ;  /* 0x000000d78ed77221 */ /* 0x000fe20000000000 */
[----:B------:R-:W-:Y:S01]  /*133d0*/  FADD R224, R133, R224 ;  /* 0x000000e085e07221 */ /* 0x000fe20000000000 */
[----:B------:R-:W-:Y:S01]  /*133e0*/  FADD R214, R143, R214 ;  /* 0x000000d68fd67221 */ /* 0x000fe20000000000 */
[----:B------:R0:W-:Y:S01]  /*133f0*/  STL [R1+0x204], R0 ;  /* 0x0002040001007387 */ /* 0x0001e20000100800 */
[----:B------:R-:W-:Y:S01]  /*13400*/  FADD R223, R134, R223 ;  /* 0x000000df86df7221 */ /* 0x000fe20000000000 */
[----:B------:R-:W-:Y:S01]  /*13410*/  FADD R213, R144, R213 ;  /* 0x000000d590d57221 */ /* 0x000fe20000000000 */
[----:B------:R-:W-:Y:S01]  /*13420*/  FADD R222, R135, R222 ;  /* 0x000000de87de7221 */ /* 0x000fe20000000000 */
[----:B------:R-:W4:Y:S01]  /*13430*/  LDL.LU R150, [R1+0x20c] ;  /* 0x00020c0001967983 */ /* 0x000f220000300800 */
[----:B------:R-:W-:Y:S01]  /*13440*/  FADD R212, R145, R212 ;  /* 0x000000d491d47221 */ /* 0x000fe20000000000 */
[----:B------:R-:W-:Y:S01]  /*13450*/  FADD R221, R136, R221 ;  /* 0x000000dd88dd7221 */ /* 0x000fe20000000000 */
[----:B------:R-:W-:Y:S01]  /*13460*/  FADD R211, R146, R211 ;  /* 0x000000d392d37221 */ /* 0x000fe20000000000 */
[----:B------:R-:W2:Y:S01]  /*13470*/  LDL.LU R119, [R1+0x1c0] ;  /* 0x0001c00001777983 */ /* 0x000ea20000300800 */
[----:B------:R-:W-:Y:S01]  /*13480*/  FADD R220, R137, R220 ;  /* 0x000000dc89dc7221 */ /* 0x000fe20000000000 */
[----:B------:R-:W-:Y:S01]  /*13490*/  FADD R210, R147, R210 ;  /* 0x000000d293d27221 */ /* 0x000fe20000000000 */
[----:B------:R-:W-:Y:S01]  /*134a0*/  FADD R219, R138, R219 ;  /* 0x000000db8adb7221 */ /* 0x000fe20000000000 */
[----:B------:R-:W2:Y:S01]  /*134b0*/  LDL.LU R151, [R1+0x210] ;  /* 0x0002100001977983 */ /* 0x000ea20000300800 */
[----:B------:R-:W-:-:S03]  /*134c0*/  FADD R209, R148, R209 ;  /* 0x000000d194d17221 */ /* 0x000fc60000000000 */
[----:B------:R-:W2:Y:S04]  /*134d0*/  LDL.LU R120, [R1+0x1c4] ;  /* 0x0001c40001787983 */ /* 0x000ea80000300800 */
[----:B0-----:R-:W2:Y:S04]  /*134e0*/  LDL.LU R0, [R1+0x214] ;  /* 0x0002140001007983 */ /* 0x001ea80000300800 */
        /* <DEDUP_REMOVED lines=28> */
[----:B---3--:R-:W-:-:S03]  /*136b0*/  FADD R149, R117, R149 ;  /* 0x0000009575957221 */ /* 0x008fc60000000000 */
[----:B------:R-:W3:Y:S04]  /*136c0*/  LDL.LU R117, [R1+0x4f8] ;  /* 0x0004f80001757983 */ /* 0x000ee80000300800 */
[----:B------:R0:W-:Y:S04]  /*136d0*/  STL [R1+0x208], R149 ;  /* 0x0002089501007387 */ /* 0x0001e80000100800 */
[----:B0-----:R-:W3:Y:S01]  /*136e0*/  LDL.LU R149, [R1+0x250] ;  /* 0x0002500001957983 */ /* 0x001ee20000300800 */
[----:B----4-:R-:W-:-:S03]  /*136f0*/  FADD R150, R118, R150 ;  /* 0x0000009676967221 */ /* 0x010fc60000000000 */
[----:B------:R-:W4:Y:S04]  /*13700*/  LDL.LU R118, [R1+0x4f4] ;  /* 0x0004f40001767983 */ /* 0x000f280000300800 */
[----:B------:R0:W-:Y:S01]  /*13710*/  STL [R1+0x20c], R150 ;  /* 0x00020c9601007387 */ /* 0x0001e20000100800 */
[----:B--2---:R-:W-:-:S03]  /*13720*/  FADD R151, R119, R151 ;  /* 0x0000009777977221 */ /* 0x004fc60000000000 */
[----:B0-----:R-:W2:Y:S04]  /*13730*/  LDL.LU R150, [R1+0x254] ;  /* 0x0002540001967983 */ /* 0x001ea80000300800 */
[----:B------:R-:W4:Y:S04]  /*13740*/  LDL.LU R119, [R1+0x4f0] ;  /* 0x0004f00001777983 */ /* 0x000f280000300800 */
[----:B------:R0:W-:Y:S04]  /*13750*/  STL [R1+0x210], R151 ;  /* 0x0002109701007387 */ /* 0x0001e80000100800 */
[----:B0-----:R-:W4:Y:S01]  /*13760*/  LDL.LU R151, [R1+0x258] ;  /* 0x0002580001977983 */ /* 0x001f220000300800 */
[----:B------:R-:W-:Y:S01]  /*13770*/  FADD R0, R120, R0 ;  /* 0x0000000078007221 */ /* 0x000fe20000000000 */
[----:B------:R-:W-:-:S02]  /*13780*/  FADD R122, R121, R122 ;  /* 0x0000007a797a7221 */ /* 0x000fc40000000000 */
[----:B------:R-:W4:Y:S01]  /*13790*/  LDL.LU R120, [R1+0x4ec] ;  /* 0x0004ec0001787983 */ /* 0x000f220000300800 */
[----:B------:R-:W-:-:S03]  /*137a0*/  FADD R124, R123, R124 ;  /* 0x0000007c7b7c7221 */ /* 0x000fc60000000000 */
[----:B------:R0:W-:Y:S01]  /*137b0*/  STL [R1+0x214], R0 ;  /* 0x0002140001007387 */ /* 0x0001e20000100800 */
[----:B------:R-:W-:-:S03]  /*137c0*/  FADD R126, R125, R126 ;  /* 0x0000007e7d7e7221 */ /* 0x000fc60000000000 */
[----:B0-----:R-:W4:Y:S04]  /*137d0*/  LDL.LU R0, [R1+0x25c] ;  /* 0x00025c0001007983 */ /* 0x001f280000300800 */
[----:B------:R-:W4:Y:S04]  /*137e0*/  LDL.LU R121, [R1+0x4e8] ;  /* 0x0004e80001797983 */ /* 0x000f280000300800 */
[----:B------:R0:W-:Y:S01]  /*137f0*/  STL [R1+0x218], R122 ;  /* 0x0002187a01007387 */ /* 0x0001e20000100800 */
[----:B------:R-:W-:Y:S01]  /*13800*/  FADD R128, R127, R128 ;  /* 0x000000807f807221 */ /* 0x000fe20000000000 */
[----:B------:R-:W-:-:S02]  /*13810*/  FADD R139, R129, R139 ;  /* 0x0000008b818b7221 */ /* 0x000fc40000000000 */
[----:B0-----:R-:W4:Y:S04]  /*13820*/  LDL.LU R122, [R1+0x4e4] ;  /* 0x0004e400017a7983 */ /* 0x001f280000300800 */
[----:B------:R-:W4:Y:S04]  /*13830*/  LDL.LU R123, [R1+0x4e0] ;  /* 0x0004e000017b7983 */ /* 0x000f280000300800 */
[----:B------:R0:W-:Y:S01]  /*13840*/  STL [R1+0x21c], R124 ;  /* 0x00021c7c01007387 */ /* 0x0001e20000100800 */
[----:B------:R-:W-:-:S03]  /*13850*/  FADD R140, R130, R140 ;  /* 0x0000008c828c7221 */ /* 0x000fc60000000000 */
        /* <DEDUP_REMOVED lines=34> */
[----:B------:R0:W-:Y:S04]  /*13a80*/  STL [R1+0x240], R145 ;  /* 0x0002409101007387 */ /* 0x0001e80000100800 */
[----:B0-----:R-:W4:Y:S04]  /*13a90*/  LDL.LU R145, [R1+0x278] ;  /* 0x0002780001917983 */ /* 0x001f280000300800 */
[----:B------:R-:W4:Y:S04]  /*13aa0*/  LDL.LU R136, [R1+0x4ac] ;  /* 0x0004ac0001887983 */ /* 0x000f280000300800 */
[----:B------:R0:W-:Y:S04]  /*13ab0*/  STL [R1+0x244], R146 ;  /* 0x0002449201007387 */ /* 0x0001e80000100800 */
[----:B0-----:R-:W4:Y:S04]  /*13ac0*/  LDL.LU R146, [R1+0x27c] ;  /* 0x00027c0001927983 */ /* 0x001f280000300800 */
[----:B------:R-:W4:Y:S04]  /*13ad0*/  LDL.LU R137, [R1+0x4a8] ;  /* 0x0004a80001897983 */ /* 0x000f280000300800 */
[----:B------:R0:W-:Y:S04]  /*13ae0*/  STL [R1+0x248], R147 ;  /* 0x0002489301007387 */ /* 0x0001e80000100800 */
[----:B0-----:R-:W4:Y:S04]  /*13af0*/  LDL.LU R147, [R1+0x280] ;  /* 0x0002800001937983 */ /* 0x001f280000300800 */
[----:B------:R-:W4:Y:S01]  /*13b00*/  LDL.LU R138, [R1+0x4a4] ;  /* 0x0004a400018a7983 */ /* 0x000f220000300800 */
[----:B---3--:R-:W-:-:S03]  /*13b10*/  FADD R149, R24, R149 ;  /* 0x0000009518957221 */ /* 0x008fc60000000000 */
[----:B------:R0:W-:Y:S04]  /*13b20*/  STL [R1+0x24c], R148 ;  /* 0x00024c9401007387 */ /* 0x0001e80000100800 */
[----:B0-----:R-:W3:Y:S04]  /*13b30*/  LDL.LU R148, [R1+0x284] ;  /* 0x0002840001947983 */ /* 0x001ee80000300800 */
[----:B------:R0:W-:Y:S01]  /*13b40*/  STL [R1+0x250], R149 ;  /* 0x0002509501007387 */ /* 0x0001e20000100800 */
[----:B--2---:R-:W-:-:S03]  /*13b50*/  FADD R150, R25, R150 ;  /* 0x0000009619967221 */ /* 0x004fc60000000000 */
[----:B0-----:R-:W2:Y:S04]  /*13b60*/  LDL.LU R149, [R1+0x288] ;  /* 0x0002880001957983 */ /* 0x001ea80000300800 */
[----:B------:R0:W-:Y:S04]  /*13b70*/  STL [R1+0x254], R150 ;  /* 0x0002549601007387 */ /* 0x0001e80000100800 */
[----:B0-----:R-:W2:Y:S01]  /*13b80*/  LDL.LU R150, [R1+0x28c] ;  /* 0x00028c0001967983 */ /* 0x001ea20000300800 */
[----:B----4-:R-:W-:-:S05]  /*13b90*/  FADD R151, R26, R151 ;  /* 0x000000971a977221 */ /* 0x010fca0000000000 */
[----:B------:R0:W-:Y:S04]  /*13ba0*/  STL [R1+0x258], R151 ;  /* 0x0002589701007387 */ /* 0x0001e80000100800 */
[----:B0-----:R-:W4:Y:S01]  /*13bb0*/  LDL.LU R151, [R1+0x290] ;  /* 0x0002900001977983 */ /* 0x001f220000300800 */
[----:B------:R-:W-:-:S03]  /*13bc0*/  FADD R0, R27, R0 ;  /* 0x000000001b007221 */ /* 0x000fc60000000000 */
[----:B------:R-:W4:Y:S04]  /*13bd0*/  LDL.LU R27, [R1+0x2c8] ;  /* 0x0002c800011b7983 */ /* 0x000f280000300800 */
[----:B------:R-:W4:Y:S04]  /*13be0*/  LDL.LU R26, [R1+0x2cc] ;  /* 0x0002cc00011a7983 */ /* 0x000f280000300800 */
[----:B------:R-:W4:Y:S04]  /*13bf0*/  LDL.LU R25, [R1+0x2d0] ;  /* 0x0002d00001197983 */ /* 0x000f280000300800 */
[----:B------:R0:W-:Y:S04]  /*13c00*/  STL [R1+0x25c], R0 ;  /* 0x00025c0001007387 */ /* 0x0001e80000100800 */
[----:B------:R-:W4:Y:S04]  /*13c10*/  LDL.LU R24, [R1+0x2d4] ;  /* 0x0002d40001187983 */ /* 0x000f280000300800 */
[----:B0-----:R-:W4:Y:S01]  /*13c20*/  LDL.LU R0, [R1+0x2d8] ;  /* 0x0002d80001007983 */ /* 0x001f220000300800 */
[----:B------:R-:W-:-:S05]  /*13c30*/  FADD R139, R28, R139 ;  /* 0x0000008b1c8b7221 */ /* 0x000fca0000000000 */
[----:B------:R0:W-:Y:S04]  /*13c40*/  STL [R1+0x260], R139 ;  /* 0x0002608b01007387 */ /* 0x0001e80000100800 */
[----:B0-----:R-:W4:Y:S01]  /*13c50*/  LDL.LU R139, [R1+0x4a0] ;  /* 0x0004a000018b7983 */ /* 0x001f220000300800 */
[----:B------:R-:W-:-:S03]  /*13c60*/  FADD R140, R29, R140 ;  /* 0x0000008c1d8c7221 */ /* 0x000fc60000000000 */
[----:B------:R-:W4:Y:S04]  /*13c70*/  LDL.LU R28, [R1+0x2c4] ;  /* 0x0002c400011c7983 */ /* 0x000f280000300800 */
        /* <DEDUP_REMOVED lines=30> */
[----:B---3--:R-:W-:-:S03]  /*13e60*/  FADD R148, R37, R148 ;  /* 0x0000009425947221 */ /* 0x008fc60000000000 */
[----:B------:R-:W3:Y:S04]  /*13e70*/  LDL.LU R36, [R1+0x2a4] ;  /* 0x0002a40001247983 */ /* 0x000ee80000300800 */
[----:B------:R0:W-:Y:S01]  /*13e80*/  STL [R1+0x284], R148 ;  /* 0x0002849401007387 */ /* 0x0001e20000100800 */
[----:B--2---:R-:W-:-:S03]  /*13e90*/  FADD R149, R38, R149 ;  /* 0x0000009526957221 */ /* 0x004fc60000000000 */
[----:B0-----:R-:W2:Y:S04]  /*13ea0*/  LDL.LU R148, [R1+0x47c] ;  /* 0x00047c0001947983 */ /* 0x001ea80000300800 */
[----:B------:R-:W2:Y:S04]  /*13eb0*/  LDL.LU R37, [R1+0x2a0] ;  /* 0x0002a00001257983 */ /* 0x000ea80000300800 */
[----:B------:R0:W-:Y:S01]  /*13ec0*/  STL [R1+0x288], R149 ;  /* 0x0002889501007387 */ /* 0x0001e20000100800 */
[----:B------:R-:W-:-:S03]  /*13ed0*/  FADD R150, R39, R150 ;  /* 0x0000009627967221 */ /* 0x000fc60000000000 */
[----:B0-----:R-:W2:Y:S04]  /*13ee0*/  LDL.LU R149, [R1+0x478] ;  /* 0x0004780001957983 */ /* 0x001ea80000300800 */
[----:B------:R-:W2:Y:S04]  /*13ef0*/  LDL.LU R38, [R1+0x29c] ;  /* 0x00029c0001267983 */ /* 0x000ea80000300800 */
[----:B------:R0:W-:Y:S01]  /*13f00*/  STL [R1+0x28c], R150 ;  /* 0x00028c9601007387 */ /* 0x0001e20000100800 */
[----:B----4-:R-:W-:-:S03]  /*13f10*/  FADD R151, R40, R151 ;  /* 0x0000009728977221 */ /* 0x010fc60000000000 */
[----:B0-----:R-:W4:Y:S04]  /*13f20*/  LDL.LU R150, [R1+0x474] ;  /* 0x0004740001967983 */ /* 0x001f280000300800 */
[----:B------:R-:W4:Y:S04]  /*13f30*/  LDL.LU R39, [R1+0x298] ;  /* 0x0002980001277983 */ /* 0x000f280000300800 */
[----:B------:R0:W-:Y:S04]  /*13f40*/  STL [R1+0x290], R151 ;  /* 0x0002909701007387 */ /* 0x0001e80000100800 */
[----:B0-----:R-:W4:Y:S04]  /*13f50*/  LDL.LU R151, [R1+0x470] ;  /* 0x0004700001977983 */ /* 0x001f280000300800 */
[----:B------:R-:W4:Y:S01]  /*13f60*/  LDL.LU R40, [R1+0x294] ;  /* 0x0002940001287983 */ /* 0x000f220000300800 */
        /* <DEDUP_REMOVED lines=13> */
[----:B---3--:R-:W-:Y:S01]  /*14040*/  FADD R36, R45, R36 ;  /* 0x000000242d247221 */ /* 0x008fe20000000000 */
[----:B--2---:R-:W-:Y:S01]  /*14050*/  FADD R37, R44, R37 ;  /* 0x000000252c257221 */ /* 0x004fe20000000000 */
[----:B------:R-:W-:Y:S01]  /*14060*/  FADD R38, R43, R38 ;  /* 0x000000262b267221 */ /* 0x000fe20000000000 */
[----:B----4-:R-:W-:Y:S01]  /*14070*/  FADD R39, R42, R39 ;  /* 0x000000272a277221 */ /* 0x010fe20000000000 */
[----:B------:R-:W-:-:S05]  /*14080*/  FADD R40, R41, R40 ;  /* 0x0000002829287221 */ /* 0x000fca0000000000 */
[----:B------:R0:W-:Y:S04]  /*14090*/  STL [R1+0x294], R40 ;  /* 0x0002942801007387 */ /* 0x0001e80000100800 */
        /* <DEDUP_REMOVED lines=14> */
[----:B------:R-:W4:Y:S04]  /*14180*/  LDL.LU R53, [R1+0x2dc] ;  /* 0x0002dc0001357983 */ /* 0x000f280000300800 */
[----:B------:R1:W-:Y:S04]  /*14190*/  STL [R1+0x2d0], R25 ;  /* 0x0002d01901007387 */ /* 0x0003e80000100800 */
[----:B------:R-:W4:Y:S04]  /*141a0*/  LDL.LU R52, [R1+0x2e0] ;  /* 0x0002e00001347983 */ /* 0x000f280000300800 */
[----:B------:R1:W-:Y:S04]  /*141b0*/  STL [R1+0x2d4], R24 ;  /* 0x0002d41801007387 */ /* 0x0003e80000100800 */
        /* <DEDUP_REMOVED lines=13> */
[----:B--2---:R-:W2:Y:S04]  /*14290*/  LDL.LU R39, [R1+0x314] ;  /* 0x0003140001277983 */ /* 0x004ea80000300800 */
[----:B---3--:R-:W3:Y:S04]  /*142a0*/  LDL.LU R38, [R1+0x318] ;  /* 0x0003180001267983 */ /* 0x008ee80000300800 */
[----:B----4-:R-:W4:Y:S04]  /*142b0*/  LDL.LU R37, [R1+0x31c] ;  /* 0x00031c0001257983 */ /* 0x010f280000300800 */
[----:B-1----:R-:W4:Y:S04]  /*142c0*/  LDL.LU R36, [R1+0x320] ;  /* 0x0003200001247983 */ /* 0x002f280000300800 */
        /* <DEDUP_REMOVED lines=12> */
[----:B------:R-:W4:Y:S01]  /*14390*/  LDL.LU R0, [R1+0x354] ;  /* 0x0003540001007983 */ /* 0x000f220000300800 */
[----:B------:R-:W-:Y:S01]  /*143a0*/  FADD R53, R59, R53 ;  /* 0x000000353b357221 */ /* 0x000fe20000000000 */
        /* <DEDUP_REMOVED lines=74> */
[----:B--2---:R-:W2:Y:S04]  /*14850*/  LDL.LU R40, [R1+0x38c] ;  /* 0x00038c0001287983 */ /* 0x004ea80000300800 */
        /* <DEDUP_REMOVED lines=167> */
[----:B------:R-:W-:Y:S01]  /*152d0*/  FADD R24, R150, R24 ;  /* 0x0000001896187221 */ /* 0x000fe20000000000 */
[----:B------:R-:W-:-:S05]  /*152e0*/  FADD R0, R0, R151 ;  /* 0x0000009700007221 */ /* 0x000fca0000000000 */
[----:B------:R0:W-:Y:S04]  /*152f0*/  STL [R1+0x44c], R0 ;  /* 0x00044c0001007387 */ /* 0x0001e80000100800 */
[----:B------:R0:W-:Y:S04]  /*15300*/  STL [R1+0x444], R25 ;  /* 0x0004441901007387 */ /* 0x0001e80000100800 */
[----:B------:R0:W-:Y:S02]  /*15310*/  STL [R1+0x448], R24 ;  /* 0x0004481801007387 */ /* 0x0001e40000100800 */
.L_x_32:
[----:B0-----:R-:W0:Y:S02]  /*15320*/  LDC R0, c[0x0][0x28c] ;  /* 0x0000a300ff007b82 */ /* 0x001e240000000800 */
[----:B0-----:R-:W-:-:S13]  /*15330*/  ISETP.GE.AND P0, PT, R0, 0x1, PT ;  /* 0x000000010000780c */ /* 0x001fda0003f06270 */
[----:B------:R-:W-:Y:S05]  /*15340*/  @!P0 BRA `(.L_x_33) ;  /* 0x0000000000588947 */ /* 0x000fea0003800000 */
[----:B------:R-:W-:-:S06]  /*15350*/  UISETP.NE.AND UP0, UPT, UR22, 0x3, UPT ;  /* 0x000000031600788c */ /* 0x000fcc000bf05270 */
[----:B------:R-:W-:-:S13]  /*15360*/  PLOP3.LUT P0, PT, PT, PT, UP0, 0x80, 0x0 ;  /* 0x000000000000781c */ /* 0x000fda0003f0f008 */
[----:B------:R-:W-:Y:S05]  /*15370*/  @!P0 BRA `(.L_x_34) ;  /* 0x0000000000048947 */ /* 0x000fea0003800000 */
[----:B------:R-:W-:Y:S01]  /*15380*/  BPT.TRAP 0x1 ;  /* 0x000000040000795c */ /* 0x000fe20000300000 */
.L_x_34:
[----:B------:R-:W2:Y:S04]  /*15390*/  LDL R0, [R1+0x450] ;  /* 0x0004500001007983 */ /* 0x000ea80000100800 */
[----:B------:R-:W3:Y:S01]  /*153a0*/  LDL R25, [R1+0x454] ;  /* 0x0004540001197983 */ /* 0x000ee20000100800 */
[----:B------:R-:W-:Y:S01]  /*153b0*/  UISETP.LT.AND UP1, UPT, UR10, 0x1, UPT ;  /* 0x000000010a00788c */ /* 0x000fe2000bf21270 */
[----:B--2---:R-:W-:Y:S01]  /*153c0*/  ISETP.NE.AND P0, PT, R0, RZ, PT ;  /* 0x000000ff0000720c */ /* 0x004fe20003f05270 */
[----:B------:R-:W-:-:S12]  /*153d0*/  IMAD.U32 R0, RZ, RZ, UR12 ;  /* 0x0000000cff007e24 */ /* 0x000fd8000f8e00ff */
[----:B------:R-:W-:-:S05]  /*153e0*/  VOTEU.ANY UP0, P0 ;  /* 0x00000000003f7886 */ /* 0x000fca0000000100 */
[----:B------:R-:W-:-:S04]  /*153f0*/  @UP0 USEL UR6, UR10, 0x1, UP1 ;  /* 0x000000010a060887 */ /* 0x000fc80008800000 */
[----:B------:R-:W-:Y:S02]  /*15400*/  @UP0 UIADD3 UR6, UR5, UR10, -UR6 ;  /* 0x0000000a05060290 */ /* 0x000fe4000fffe806 */
[----:B------:R-:W-:-:S04]  /*15410*/  UISETP.GT.U32.AND UP0, UPT, UR13, 0x1, UPT ;  /* 0x000000010d00788c */ /* 0x000fc8000bf04070 */
[----:B------:R-:W-:-:S04]  /*15420*/  IMAD.U32 R24, RZ, RZ, UR6 ;  /* 0x00000006ff187e24 */ /* 0x000fc8000f8e00ff */
[----:B------:R-:W-:-:S05]  /*15430*/  @P0 IMAD.SHL.U32 R24, R24, 0x8, RZ ;  /* 0x0000000818180824 */ /* 0x000fca00078e00ff */
[----:B------:R-:W-:-:S04]  /*15440*/  @P0 LOP3.LUT R24, R24, 0x18, RZ, 0xc0, !PT ;  /* 0x0000001818180812 */ /* 0x000fc800078ec0ff */
[----:B------:R-:W-:-:S04]  /*15450*/  @P0 IADD3 R0, R0, 0x20, R24 ;  /* 0x0000002000000810 */ /* 0x000fc80007ffe018 */
[----:B---3--:R-:W-:-:S04]  /*15460*/  @P0 PRMT R0, R25, 0x654, R0 ;  /* 0x0000065419000816 */ /* 0x008fc80000000000 */
[----:B------:R0:W-:Y:S01]  /*15470*/  @P0 SYNCS.ARRIVE.TRANS64.RED.A1T0 RZ, [R0+URZ], RZ ;  /* 0x000000ff00ff09a7 */ /* 0x0001e2000810043f */
[----:B------:R-:W-:-:S13]  /*15480*/  PLOP3.LUT P0, PT, PT, PT, UP0, 0x80, 0x0 ;  /* 0x000000000000781c */ /* 0x000fda0003f0f008 */
[----:B0-----:R-:W-:Y:S05]  /*15490*/  @P0 BRA `(.L_x_33) ;  /* 0x0000000000040947 */ /* 0x001fea0003800000 */
[----:B------:R-:W-:Y:S01]  /*154a0*/  BPT.TRAP 0x1 ;  /* 0x000000040000795c */ /* 0x000fe20000300000 */
.L_x_33:
[----:B------:R-:W2:Y:S01]  /*154b0*/  LDL.LU R28, [R1+0x464] ;  /* 0x00046400011c7983 */ /* 0x000ea20000300800 */
[----:B------:R-:W0:Y:S01]  /*154c0*/  LDC R25, c[0x0][0x288] ;  /* 0x0000a200ff197b82 */ /* 0x000e220000000800 */
[----:B------:R-:W-:Y:S02]  /*154d0*/  ULDC UR6, c[0x0][0x284] ;  /* 0x0000a10000067ab9 */ /* 0x000fe40000000800 */
[----:B------:R-:W3:Y:S01]  /*154e0*/  LDL.LU R26, [R1+0x460] ;  /* 0x00046000011a7983 */ /* 0x000ee20000300800 */
[----:B------:R-:W4:Y:S02]  /*154f0*/  S2R R27, SR_TID.X ;  /* 0x00000000001b7919 */ /* 0x000f240000002100 */
[----:B----4-:R-:W-:Y:S02]  /*15500*/  LOP3.LUT R24, R27, 0x3, RZ, 0xc0, !PT ;  /* 0x000000031b187812 */ /* 0x010fe400078ec0ff */
[----:B------:R-:W-:-:S03]  /*15510*/  SHF.R.U32.HI R34, RZ, 0x7, R27 ;  /* 0x00000007ff227819 */ /* 0x000fc6000001161b */
[----:B0-----:R-:W-:Y:S01]  /*15520*/  IMAD R24, R24, -0x2, R25 ;  /* 0xfffffffe18187824 */ /* 0x001fe200078e0219 */
[----:B------:R-:W-:-:S05]  /*15530*/  LOP3.LUT R34, R34, 0x1, RZ, 0xc0, !PT ;  /* 0x0000000122227812 */ /* 0x000fca00078ec0ff */
[----:B------:R-:W-:Y:S02]  /*15540*/  IMAD.SHL.U32 R35, R34, 0x40, RZ ;  /* 0x0000004022237824 */ /* 0x000fe400078e00ff */
[----:B------:R-:W-:-:S05]  /*15550*/  IMAD.SHL.U32 R32, R27, 0x2, RZ ;  /* 0x000000021b207824 */ /* 0x000fca00078e00ff */
[----:B------:R-:W-:Y:S01]  /*15560*/  LOP3.LUT R32, R32, 0x6, RZ, 0xc0, !PT ;  /* 0x0000000620207812 */ /* 0x000fe200078ec0ff */
[----:B------:R-:W-:Y:S02]  /*15570*/  IMAD.MOV.U32 R41, RZ, RZ, -0x1 ;  /* 0xffffffffff297424 */ /* 0x000fe400078e00ff */
[----:B---3--:R-:W-:-:S05]  /*15580*/  IMAD.SHL.U32 R0, R26, 0x100, RZ ;  /* 0x000001001a007824 */ /* 0x008fca00078e00ff */
[----:B------:R-:W-:Y:S01]  /*15590*/  ISETP.GE.AND P0, PT, R0, R25, PT ;  /* 0x000000190000720c */ /* 0x000fe20003f06270 */
[----:B------:R-:W-:Y:S01]  /*155a0*/  IMAD.IADD R0, R24, 0x1, -R0 ;  /* 0x0000000118007824 */ /* 0x000fe200078e0a00 */
[----:B------:R-:W-:Y:S02]  /*155b0*/  SHF.R.U32.HI R24, RZ, 0x2, R27 ;  /* 0x00000002ff187819 */ /* 0x000fe4000001161b */
[----:B------:R-:W-:Y:S02]  /*155c0*/  LOP3.LUT R25, R27, 0x60, RZ, 0xc0, !PT ;  /* 0x000000601b197812 */ /* 0x000fe400078ec0ff */
[----:B------:R-:W-:Y:S02]  /*155d0*/  LOP3.LUT R24, R24, 0x7, RZ, 0xc0, !PT ;  /* 0x0000000718187812 */ /* 0x000fe400078ec0ff */
[----:B------:R-:W-:Y:S02]  /*155e0*/  SHF.R.U32.HI R25, RZ, 0x1, R25 ;  /* 0x00000001ff197819 */ /* 0x000fe40000011619 */
[----:B------:R-:W-:-:S02]  /*155f0*/  LOP3.LUT R35, R35, 0x40, R24, 0xe2, !PT ;  /* 0x0000004023237812 */ /* 0x000fc400078ee218 */
[----:B------:R-:W-:-:S05]  /*15600*/  IADD3 R24, RZ, -R25, -R24 ;  /* 0x80000019ff187210 */ /* 0x000fca0007ffe818 */
[----:B------:R-:W-:Y:S02]  /*15610*/  IMAD R34, R34, -0x40, R24 ;  /* 0xffffffc022227824 */ /* 0x000fe400078e0218 */
[----:B--2---:R-:W-:-:S05]  /*15620*/  IMAD.SHL.U32 R24, R28, 0x100, RZ ;  /* 0x000001001c187824 */ /* 0x004fca00078e00ff */
[----:B------:R-:W-:Y:S01]  /*15630*/  ISETP.GE.OR P0, PT, R24, UR6, P0 ;  /* 0x0000000618007c0c */ /* 0x000fe20008706670 */
[----:B------:R-:W-:Y:S01]  /*15640*/  IMAD.WIDE R36, R28, 0x100, RZ ;  /* 0x000001001c247825 */ /* 0x000fe200078e02ff */
[----:B------:R-:W-:Y:S02]  /*15650*/  IADD3 R34, -R24, UR6, R34 ;  /* 0x0000000618227c10 */ /* 0x000fe4000fffe122 */
[----:B------:R-:W-:Y:S02]  /*15660*/  PRMT R32, R32, 0x6540, R26 ;  /* 0x0000654020207816 */ /* 0x000fe4000000001a */
[----:B------:R-:W-:-:S07]  /*15670*/  LOP3.LUT R35, R36, R35, R25, 0xfe, !PT ;  /* 0x0000002324237212 */ /* 0x000fce00078efe19 */
[----:B------:R-:W-:Y:S05]  /*15680*/  @P0 BRA `(.L_x_35) ;  /* 0x0000012400cc0947 */ /* 0x000fea0003800000 */
[----:B------:R-:W0:Y:S01]  /*15690*/  LDC.64 R28, c[0x0][0x5c8] ;  /* 0x00017200ff1c7b82 */ /* 0x000e220000000a00 */
[----:B------:R-:W-:Y:S01]  /*156a0*/  USHF.R.S32.HI UR8, URZ, 0x1f, UR9 ;  /* 0x0000001f3f087899 */ /* 0x000fe20008011409 */
[--C-:B------:R-:W-:Y:S01]  /*156b0*/  SHF.R.S32.HI R33, RZ, 0x1f, R32.reuse ;  /* 0x0000001fff217819 */ /* 0x100fe20000011420 */
[----:B------:R-:W-:Y:S01]  /*156c0*/  ULDC.64 UR16, c[0x0][0x5d0] ;  /* 0x0001740000107ab9 */ /* 0x000fe20000000a00 */
[----:B------:R-:W-:Y:S01]  /*156d0*/  BSSY B0, `(.L_x_35) ;  /* 0x000126e000007945 */ /* 0x000fe20003800000 */
[----:B------:R-:W-:Y:S02]  /*156e0*/  UIMAD UR6, UR8, UR16, URZ ;  /* 0x00000010080672a4 */ /* 0x000fe4000f8e023f */
[----:B------:R-:W-:Y:S02]  /*156f0*/  IMAD.U32 R26, RZ, RZ, UR16 ;  /* 0x00000010ff1a7e24 */ /* 0x000fe4000f8e00ff */
[----:B------:R-:W-:Y:S02]  /*15700*/  UIMAD UR6, UR9, UR17, UR6 ;  /* 0x00000011090672a4 */ /* 0x000fe4000f8e0206 */
[----:B------:R-:W-:-:S04]  /*15710*/  IMAD.WIDE.U32 R26, R26, UR9, R32 ;  /* 0x000000091a1a7c25 */ /* 0x000fc8000f8e0020 */
[----:B------:R-:W-:Y:S01]  /*15720*/  VIADD R27, R27, UR6 ;  /* 0x000000061b1b7c36 */ /* 0x000fe20008000000 */
[----:B------:R-:W-:Y:S01]  /*15730*/  ULDC.64 UR6, c[0x0][0x5c0] ;  /* 0x0001700000067ab9 */ /* 0x000fe20000000a00 */
[-C--:B0-----:R-:W-:Y:S01]  /*15740*/  IMAD R24, R37, R28.reuse, RZ ;  /* 0x0000001c25187224 */ /* 0x081fe200078e02ff */
[----:B------:R-:W-:Y:S01]  /*15750*/  SHF.L.U64.HI R38, R28, 0x3, R29 ;  /* 0x000000031c267819 */ /* 0x000fe2000001021d */
[----:B------:R-:W-:-:S04]  /*15760*/  IMAD.WIDE.U32 R26, R35, R28, R26 ;  /* 0x0000001c231a7225 */ /* 0x000fc800078e001a */
[----:B------:R-:W-:Y:S01]  /*15770*/  IMAD R24, R35, R29, R24 ;  /* 0x0000001d23187224 */ /* 0x000fe200078e0218 */
[C---:B------:R-:W-:Y:S01]  /*15780*/  LEA R30, P2, R28.reuse, R26, 0x7 ;  /* 0x0000001a1c1e7211 */ /* 0x040fe200078438ff */
[----:B------:R-:W-:Y:S02]  /*15790*/  IMAD.SHL.U32 R25, R28, 0x8, RZ ;  /* 0x000000081c197824 */ /* 0x000fe400078e00ff */
[----:B------:R-:W-:Y:S01]  /*157a0*/  IMAD.IADD R27, R27, 0x1, R24 ;  /* 0x000000011b1b7824 */ /* 0x000fe200078e0218 */
[C---:B------:R-:W-:Y:S02]  /*157b0*/  IADD3 R24, P5, R26.reuse, UR6, RZ ;  /* 0x000000061a187c10 */ /* 0x040fe4000ffbe0ff */
[----:B------:R-:W-:Y:S02]  /*157c0*/  IADD3 R26, P0, P1, R26, UR6, R25 ;  /* 0x000000061a1a7c10 */ /* 0x000fe4000f91e019 */
[----:B------:R-:W-:Y:S02]  /*157d0*/  LEA.HI.X R31, R28, R27, R29, 0x7, P2 ;  /* 0x0000001b1c1f7211 */ /* 0x000fe400010f3c1d */
[----:B------:R-:W-:-:S02]  /*157e0*/  IADD3 R28, P2, P3, R30, UR6, R25 ;  /* 0x000000061e1c7c10 */ /* 0x000fc4000fb5e019 */
[----:B------:R-:W-:Y:S02]  /*157f0*/  IADD3.X R25, R27, UR7, RZ, P5, !PT ;  /* 0x000000071b197c10 */ /* 0x000fe4000affe4ff */
[----:B------:R-:W-:Y:S02]  /*15800*/  FSETP.NEU.AND P5, PT, RZ, UR21, PT ;  /* 0x00000015ff007c0b */ /* 0x000fe4000bfad000 */
[----:B------:R-:W-:Y:S02]  /*15810*/  IADD3 R30, P6, R30, UR6, RZ ;  /* 0x000000061e1e7c10 */ /* 0x000fe4000ffde0ff */
[--C-:B------:R-:W-:Y:S02]  /*15820*/  IADD3.X R29, R31, UR7, R38.reuse, P2, P3 ;  /* 0x000000071f1d7c10 */ /* 0x100fe400097e6426 */
[----:B------:R-:W-:Y:S02]  /*15830*/  IADD3.X R27, R27, UR7, R38, P0, P1 ;  /* 0x000000071b1b7c10 */ /* 0x000fe400087e2426 */
[----:B------:R-:W-:-:S05]  /*15840*/  IADD3.X R31, R31, UR7, RZ, P6, !PT ;  /* 0x000000071f1f7c10 */ /* 0x000fca000b7fe4ff */
[----:B------:R-:W-:Y:S05]  /*15850*/  @!P5 BRA `(.L_x_36) ;  /* 0x000000d800f4d947 */ /* 0x000fea0003800000 */
[----:B------:R-:W-:Y:S01]  /*15860*/  ULDC.64 UR6, c[0x0][0x5b8] ;  /* 0x00016e0000067ab9 */ /* 0x000fe20000000a00 */
[----:B------:R-:W-:Y:S01]  /*15870*/  BSSY B1, `(.L_x_37) ;  /* 0x0000013000017945 */ /* 0x000fe20003800000 */
[----:B------:R-:W-:Y:S01]  /*15880*/  IMAD.U32 R38, RZ, RZ, UR6 ;  /* 0x00000006ff267e24 */ /* 0x000fe2000f8e00ff */
[----:B------:R-:W-:-:S03]  /*15890*/  UIMAD UR6, UR8, UR6, URZ ;  /* 0x00000006080672a4 */ /* 0x000fc6000f8e023f */
[----:B------:R-:W-:Y:S01]  /*158a0*/  IMAD.WIDE.U32 R32, R38, UR9, R32 ;  /* 0x0000000926207c25 */ /* 0x000fe2000f8e0020 */
[----:B------:R-:W-:-:S03]  /*158b0*/  UIMAD UR6, UR9, UR7, UR6 ;  /* 0x00000007090672a4 */ /* 0x000fc6000f8e0206 */
[----:B------:R-:W-:Y:S01]  /*158c0*/  IMAD.MOV.U32 R38, RZ, RZ, R32 ;  /* 0x000000ffff267224 */ /* 0x000fe200078e0020 */
[----:B------:R-:W-:Y:S02]  /*158d0*/  ULDC.64 UR8, c[0x0][0x5a8] ;  /* 0x00016a0000087ab9 */ /* 0x000fe40000000a00 */
[----:B------:R-:W-:Y:S01]  /*158e0*/  VIADD R39, R33, UR6 ;  /* 0x0000000621277c36 */ /* 0x000fe20008000000 */
[----:B------:R-:W-:Y:S02]  /*158f0*/  ULDC.64 UR6, c[0x0][0x5b0] ;  /* 0x00016c0000067ab9 */ /* 0x000fe40000000a00 */
[----:B------:R-:W-:Y:S02]  /*15900*/  IMAD R40, R37, UR6, RZ ;  /* 0x0000000625287c24 */ /* 0x000fe4000f8e02ff */
[----:B------:R-:W-:-:S04]  /*15910*/  IMAD.WIDE.U32 R32, R35, UR6, R38 ;  /* 0x0000000623207c25 */ /* 0x000fc8000f8e0026 */
[----:B------:R-:W-:Y:S01]  /*15920*/  IMAD R40, R35, UR7, R40 ;  /* 0x0000000723287c24 */ /* 0x000fe2000f8e0228 */
[----:B------:R-:W-:-:S04]  /*15930*/  IADD3 R32, P0, R32, UR8, RZ ;  /* 0x0000000820207c10 */ /* 0x000fc8000ff1e0ff */
[--C-:B------:R-:W-:Y:S02]  /*15940*/  IADD3.X R33, R33, UR9, R40.reuse, P0, !PT ;  /* 0x0000000921217c10 */ /* 0x100fe400087fe428 */
[----:B------:R-:W-:Y:S02]  /*15950*/  ISETP.GE.AND P0, PT, R34, 0x1, PT ;  /* 0x000000012200780c */ /* 0x000fe40003f06270 */
[----:B------:R-:W-:Y:S02]  /*15960*/  PRMT R40, RZ, 0x7610, R40 ;  /* 0x00007610ff287816 */ /* 0x000fe40000000028 */
[----:B------:R-:W-:-:S13]  /*15970*/  ISETP.LT.OR P1, PT, R0, 0x1, !P0 ;  /* 0x000000010000780c */ /* 0x000fda0004721670 */
[----:B------:R-:W-:Y:S05]  /*15980*/  @P1 BRA `(.L_x_38) ;  /* 0x0000000000041947 */ /* 0x000fea0003800000 */
[----:B------:R0:W5:Y:S02]  /*15990*/  LDG.E.U8 R40, desc[UR14][R32.64] ;  /* 0x0000000e20287981 */ /* 0x000164000c1e1100 */
.L_x_38:
[----:B------:R-:W-:Y:S05]  /*159a0*/  BSYNC B1 ;  /* 0x0000000000017941 */ /* 0x000fea0003800000 */
.L_x_37:
[----:B-----5:R-:W-:Y:S01]  /*159b0*/  LOP3.LUT R40, R40, 0xff, RZ, 0xc0, !PT ;  /* 0x000000ff28287812 */ /* 0x020fe200078ec0ff */
[----:B------:R-:W-:Y:S03]  /*159c0*/  BSSY B1, `(.L_x_39) ;  /* 0x000000b000017945 */ /* 0x000fe60003800000 */
[----:B------:R-:W-:-:S05]  /*159d0*/  F2FP.F16.E5M2.UNPACK_B R40, R40 ;  /* 0x00000028ff28723e */ /* 0x000fca00020004ff */
[----:B------:R-:W-:-:S05]  /*159e0*/  HADD2.F32 R40, -RZ, R40.H0_H0 ;  /* 0x20000028ff287230 */ /* 0x000fca0000004100 */
[----:B------:R-:W-:-:S04]  /*159f0*/  FMUL R40, R40, UR21 ;  /* 0x0000001528287c20 */ /* 0x000fc80008400000 */
[----:B------:R-:W-:-:S05]  /*15a00*/  FFMA R2, R2, UR20, R40 ;  /* 0x0000001402027c23 */ /* 0x000fca0008000028 */
[----:B------:R-:W-:-:S05]  /*15a10*/  F2FP.SATFINITE.E5M2.F32.PACK_AB_MERGE_C R2, RZ, R2, RZ ;  /* 0x00000002ff02723e */ /* 0x000fca00048060ff */
[----:B------:R2:W-:Y:S01]  /*15a20*/  @!P1 STG.E.U8 desc[UR14][R24.64], R2 ;  /* 0x0000000218009986 */ /* 0x0005e2000c10110e */
[----:B------:R-:W-:Y:S02]  /*15a30*/  ISETP.LT.OR P1, PT, R0, 0x2, !P0 ;  /* 0x000000020000780c */ /* 0x000fe40004721670 */
[----:B--2---:R-:W-:-:S11]  /*15a40*/  PRMT R2, RZ, 0x7610, R2 ;  /* 0x00007610ff027816 */ /* 0x004fd60000000002 */
[----:B------:R-:W-:Y:S05]  /*15a50*/  @P1 BRA `(.L_x_40) ;  /* 0x0000000000041947 */ /* 0x000fea0003800000 */
[----:B------:R2:W5:Y:S02]  /*15a60*/  LDG.E.U8 R2, desc[UR14][R32.64+0x1] ;  /* 0x0000010e20027981 */ /* 0x000564000c1e1100 */
.L_x_40:
[----:B------:R-:W-:Y:S05]  /*15a70*/  BSYNC B1 ;  /* 0x0000000000017941 */ /* 0x000fea0003800000 */
.L_x_39:
        /* <DEDUP_REMOVED lines=8> */
[----:B------:R-:W-:-:S05]  /*15b00*/  IADD3 R2, P1, R35, 0x8, RZ ;  /* 0x0000000823027810 */ /* 0x000fca0007f3e0ff */
[----:B---3--:R-:W-:-:S04]  /*15b10*/  IMAD.X R3, RZ, RZ, R37, P1 ;  /* 0x000000ffff037224 */ /* 0x008fc800008e0625 */
[----:B------:R-:W-:-:S04]  /*15b20*/  IMAD R3, R3, UR6, RZ ;  /* 0x0000000603037c24 */ /* 0x000fc8000f8e02ff */
[C---:B------:R-:W-:Y:S02]  /*15b30*/  IMAD R40, R2.reuse, UR7, R3 ;  /* 0x0000000702287c24 */ /* 0x040fe4000f8e0203 */
[----:B------:R-:W-:-:S03]  /*15b40*/  IMAD.WIDE.U32 R2, R2, UR6, R38 ;  /* 0x0000000602027c25 */ /* 0x000fc6000f8e0026 */
[----:B------:R-:W-:-:S04]  /*15b50*/  IADD3 R2, P1, R2, UR8, RZ ;  /* 0x0000000802027c10 */ /* 0x000fc8000ff3e0ff */
[--C-:B------:R-:W-:Y:S02]  /*15b60*/  IADD3.X R3, R3, UR9, R40.reuse, P1, !PT ;  /* 0x0000000903037c10 */ /* 0x100fe40008ffe428 */
[----:B------:R-:W-:Y:S02]  /*15b70*/  ISETP.GE.AND P1, PT, R34, 0x9, PT ;  /* 0x000000092200780c */ /* 0x000fe40003f26270 */
[----:B------:R-:W-:Y:S02]  /*15b80*/  PRMT R40, RZ, 0x7610, R40 ;  /* 0x00007610ff287816 */ /* 0x000fe40000000028 */
[----:B------:R-:W-:-:S13]  /*15b90*/  ISETP.LT.OR P2, PT, R0, 0x1, !P1 ;  /* 0x000000010000780c */ /* 0x000fda0004f41670 */
[----:B------:R-:W-:Y:S05]  /*15ba0*/  @P2 BRA `(.L_x_42) ;  /* 0x0000000000042947 */ /* 0x000fea0003800000 */
[----:B------:R3:W5:Y:S02]  /*15bb0*/  LDG.E.U8 R40, desc[UR14][R2.64] ;  /* 0x0000000e02287981 */ /* 0x000764000c1e1100 */
.L_x_42:
[----:B------:R-:W-:Y:S05]  /*15bc0*/  BSYNC B1 ;  /* 0x0000000000017941 */ /* 0x000fea0003800000 */
.L_x_41:
        /* <DEDUP_REMOVED lines=9> */
[----:B----4-:R-:W-:-:S11]  /*15c60*/  PRMT R4, RZ, 0x7610, R4 ;  /* 0x00007610ff047816 */ /* 0x010fd60000000004 */
[----:B------:R-:W-:Y:S05]  /*15c70*/  @P2 BRA `(.L_x_44) ;  /* 0x0000000000042947 */ /* 0x000fea0003800000 */
[----:B------:R4:W5:Y:S02]  /*15c80*/  LDG.E.U8 R4, desc[UR14][R2.64+0x1] ;  /* 0x0000010e02047981 */ /* 0x000964000c1e1100 */
.L_x_44:
[----:B------:R-:W-:Y:S05]  /*15c90*/  BSYNC B1 ;  /* 0x0000000000017941 */ /* 0x000fea0003800000 */
.L_x_43:
[----:B-----5:R-:W-:Y:S01]  /*15ca0*/  LOP3.LUT R4, R4, 0xff, RZ, 0xc0, !PT ;  /* 0x000000ff04047812 */ /* 0x020fe200078ec0ff */
[----:B------:R-:W-:Y:S01]  /*15cb0*/  BSSY B1, `(.L_x_45) ;  /* 0x000000b000017945 */ /* 0x000fe20003800000 */
[----:B------:R-:W-:Y:S02]  /*15cc0*/  ISETP.LT.OR P3, PT, R0, 0x9, !P0 ;  /* 0x000000090000780c */ /* 0x000fe40004761670 */
[----:B------:R-:W-:-:S05]  /*15cd0*/  F2FP.F16.E5M2.UNPACK_B R4, R4 ;  /* 0x00000004ff04723e */ /* 0x000fca00020004ff */
[----:B------:R-:W-:-:S05]  /*15ce0*/  HADD2.F32 R4, -RZ, R4.H0_H0 ;  /* 0x20000004ff047230 */ /* 0x000fca0000004100 */
[----:B------:R-:W-:-:S04]  /*15cf0*/  FMUL R4, R4, UR21 ;  /* 0x0000001504047c20 */ /* 0x000fc80008400000 */
[--C-:B------:R-:W-:Y:S01]  /*15d00*/  FFMA R5, R5, UR20, R4.reuse ;  /* 0x0000001405057c23 */ /* 0x100fe20008000004 */
[----:B------:R-:W-:-:S04]  /*15d10*/  PRMT R4, RZ, 0x7610, R4 ;  /* 0x00007610ff047816 */ /* 0x000fc80000000004 */
[----:B------:R-:W-:-:S05]  /*15d20*/  F2FP.SATFINITE.E5M2.F32.PACK_AB_MERGE_C R5, RZ, R5, RZ ;  /* 0x00000005ff05723e */ /* 0x000fca00048060ff */
[----:B------:R0:W-:Y:S01]  /*15d30*/  @!P2 STG.E.U8 desc[UR14][R26.64+0x1], R5 ;  /* 0x000001051a00a986 */ /* 0x0001e2000c10110e */
[----:B------:R-:W-:Y:S05]  /*15d40*/  @P3 BRA `(.L_x_46) ;  /* 0x0000000000043947 */ /* 0x000fea0003800000 */
[----:B------:R0:W5:Y:S02]  /*15d50*/  LDG.E.U8 R4, desc[UR14][R32.64+0x8] ;  /* 0x0000080e20047981 */ /* 0x000164000c1e1100 */
.L_x_46:
[----:B------:R-:W-:Y:S05]  /*15d60*/  BSYNC B1 ;  /* 0x0000000000017941 */ /* 0x000fea0003800000 */
.L_x_45:
        /* <DEDUP_REMOVED lines=12> */
.L_x_48:
[----:B------:R-:W-:Y:S05]  /*15e30*/  BSYNC B1 ;  /* 0x0000000000017941 */ /* 0x000fea0003800000 */
.L_x_47:
        /* <DEDUP_REMOVED lines=12> */
.L_x_50:
[----:B------:R-:W-:Y:S05]  /*15f00*/  BSYNC B1 ;  /* 0x0000000000017941 */ /* 0x000fea0003800000 */
.L_x_49:
        /* <DEDUP_REMOVED lines=12> */
.L_x_52:
[----:B------:R-:W-:Y:S05]  /*15fd0*/  BSYNC B1 ;  /* 0x0000000000017941 */ /* 0x000fea0003800000 */
.L_x_51:
        /* <DEDUP_REMOVED lines=12> */
.L_x_54:
[----:B------:R-:W-:Y:S05]  /*160a0*/  BSYNC B1 ;  /* 0x0000000000017941 */ /* 0x000fea0003800000 */
.L_x_53:
        /* <DEDUP_REMOVED lines=12> */
.L_x_56:
[----:B------:R-:W-:Y:S05]  /*16170*/  BSYNC B1 ;  /* 0x0000000000017941 */ /* 0x000fea0003800000 */
.L_x_55:
        /* <DEDUP_REMOVED lines=12> */
.L_x_58:
[----:B------:R-:W-:Y:S05]  /*16240*/  BSYNC B1 ;  /* 0x0000000000017941 */ /* 0x000fea0003800000 */
.L_x_57:
        /* <DEDUP_REMOVED lines=12> */
.L_x_60:
[----:B------:R-:W-:Y:S05]  /*16310*/  BSYNC B1 ;  /* 0x0000000000017941 */ /* 0x000fea0003800000 */
.L_x_59:
        /* <DEDUP_REMOVED lines=12> */
.L_x_62:
[----:B------:R-:W-:Y:S05]  /*163e0*/  BSYNC B1 ;  /* 0x0000000000017941 */ /* 0x000fea0003800000 */
.L_x_61:
        /* <DEDUP_REMOVED lines=12> */
.L_x_64:
[----:B------:R-:W-:Y:S05]  /*164b0*/  BSYNC B1 ;  /* 0x0000000000017941 */ /* 0x000fea0003800000 */
.L_x_63:
        /* <DEDUP_REMOVED lines=12> */
.L_x_66:
[----:B------:R-:W-:Y:S05]  /*16580*/  BSYNC B1 ;  /* 0x0000000000017941 */ /* 0x000fea0003800000 */
.L_x_65:
        /* <DEDUP_REMOVED lines=12> */
.L_x_68:
[----:B------:R-:W-:Y:S05]  /*16650*/  BSYNC B1 ;  /* 0x0000000000017941 */ /* 0x000fea0003800000 */
.L_x_67:
        /* <DEDUP_REMOVED lines=12> */
.L_x_70:
[----:B------:R-:W-:Y:S05]  /*16720*/  BSYNC B1 ;  /* 0x0000000000017941 */ /* 0x000fea0003800000 */
.L_x_69:
        /* <DEDUP_REMOVED lines=12> */
.L_x_72:
[----:B------:R-:W-:Y:S05]  /*167f0*/  BSYNC B1 ;  /* 0x0000000000017941 */ /* 0x000fea0003800000 */
.L_x_71:
        /* <DEDUP_REMOVED lines=12> */
.L_x_74:
[----:B------:R-:W-:Y:S05]  /*168c0*/  BSYNC B1 ;  /* 0x0000000000017941 */ /* 0x000fea0003800000 */
.L_x_73:
        /* <DEDUP_REMOVED lines=12> */
.L_x_76:
[----:B------:R-:W-:Y:S05]  /*16990*/  BSYNC B1 ;  /* 0x0000000000017941 */ /* 0x000fea0003800000 */
.L_x_75:
        /* <DEDUP_REMOVED lines=12> */
.L_x_78:
[----:B------:R-:W-:Y:S05]  /*16a60*/  BSYNC B1 ;  /* 0x0000000000017941 */ /* 0x000fea0003800000 */
.L_x_77:
        /* <DEDUP_REMOVED lines=12> */
.L_x_80:
[----:B------:R-:W-:Y:S05]  /*16b30*/  BSYNC B1 ;  /* 0x0000000000017941 */ /* 0x000fea0003800000 */
.L_x_79:
        /* <DEDUP_REMOVED lines=12> */
.L_x_82:
[----:B------:R-:W-:Y:S05]  /*16c00*/  BSYNC B1 ;  /* 0x0000000000017941 */ /* 0x000fea0003800000 */
.L_x_81:
        /* <DEDUP_REMOVED lines=12> */
.L_x_84:
[----:B------:R-:W-:Y:S05]  /*16cd0*/  BSYNC B1 ;  /* 0x0000000000017941 */ /* 0x000fea0003800000 */
.L_x_83:
        /* <DEDUP_REMOVED lines=12> */
.L_x_86:
[----:B------:R-:W-:Y:S05]  /*16da0*/  BSYNC B1 ;  /* 0x0000000000017941 */ /* 0x000fea0003800000 */
.L_x_85:
        /* <DEDUP_REMOVED lines=12> */
.L_x_88:
[----:B------:R-:W-:Y:S05]  /*16e70*/  BSYNC B1 ;  /* 0x0000000000017941 */ /* 0x000fea0003800000 */
.L_x_87:
        /* <DEDUP_REMOVED lines=12> */
.L_x_90:
[----:B------:R-:W-:Y:S05]  /*16f40*/  BSYNC B1 ;  /* 0x0000000000017941 */ /* 0x000fea0003800000 */
.L_x_89:
        /* <DEDUP_REMOVED lines=12> */
.L_x_92:
[----:B------:R-:W-:Y:S05]  /*17010*/  BSYNC B1 ;  /* 0x0000000000017941 */ /* 0x000fea0003800000 */
.L_x_91:
        /* <DEDUP_REMOVED lines=12> */
.L_x_94:
[----:B------:R-:W-:Y:S05]  /*170e0*/  BSYNC B1 ;  /* 0x0000000000017941 */ /* 0x000fea0003800000 */
.L_x_93:
        /* <DEDUP_REMOVED lines=12> */
.L_x_96:
[----:B------:R-:W-:Y:S05]  /*171b0*/  BSYNC B1 ;  /* 0x0000000000017941 */ /* 0x000fea0003800000 */
.L_x_95:
        /* <DEDUP_REMOVED lines=12> */
.L_x_98:
[----:B------:R-:W-:Y:S05]  /*17280*/  BSYNC B1 ;  /* 0x0000000000017941 */ /* 0x000fea0003800000 */
.L_x_97:
        /* <DEDUP_REMOVED lines=12> */
.L_x_100:
[----:B------:R-:W-:Y:S05]  /*17350*/  BSYNC B1 ;  /* 0x0000000000017941 */ /* 0x000fea0003800000 */
.L_x_99:
        /* <DEDUP_REMOVED lines=12> */
.L_x_102:
[----:B------:R-:W-:Y:S05]  /*17420*/  BSYNC B1 ;  /* 0x0000000000017941 */ /* 0x000fea0003800000 */
.L_x_101:
        /* <DEDUP_REMOVED lines=12> */
.L_x_104:
[----:B------:R-:W-:Y:S05]  /*174f0*/  BSYNC B1 ;  /* 0x0000000000017941 */ /* 0x000fea0003800000 */
.L_x_103:
        /* <DEDUP_REMOVED lines=12> */
.L_x_106:
[----:B------:R-:W-:Y:S05]  /*175c0*/  BSYNC B1 ;  /* 0x0000000000017941 */ /* 0x000fea0003800000 */
.L_x_105:
        /* <DEDUP_REMOVED lines=12> */
.L_x_108:
[----:B------:R-:W-:Y:S05]  /*17690*/  BSYNC B1 ;  /* 0x0000000000017941 */ /* 0x000fea0003800000 */
.L_x_107:
        /* <DEDUP_REMOVED lines=12> */
.L_x_110:
[----:B------:R-:W-:Y:S05]  /*17760*/  BSYNC B1 ;  /* 0x0000000000017941 */ /* 0x000fea0003800000 */
.L_x_109:
        /* <DEDUP_REMOVED lines=12> */
.L_x_112:
[----:B------:R-:W-:Y:S05]  /*17830*/  BSYNC B1 ;  /* 0x0000000000017941 */ /* 0x000fea0003800000 */
.L_x_111:
        /* <DEDUP_REMOVED lines=12> */
.L_x_114:
[----:B------:R-:W-:Y:S05]  /*17900*/  BSYNC B1 ;  /* 0x0000000000017941 */ /* 0x000fea0003800000 */
.L_x_113:
        /* <DEDUP_REMOVED lines=12> */
.L_x_116:
[----:B------:R-:W-:Y:S05]  /*179d0*/  BSYNC B1 ;  /* 0x0000000000017941 */ /* 0x000fea0003800000 */
.L_x_115:
        /* <DEDUP_REMOVED lines=12> */
.L_x_118:
[----:B------:R-:W-:Y:S05]  /*17aa0*/  BSYNC B1 ;  /* 0x0000000000017941 */ /* 0x000fea0003800000 */
.L_x_117:
        /* <DEDUP_REMOVED lines=12> */
.L_x_120:
[----:B------:R-:W-:Y:S05]  /*17b70*/  BSYNC B1 ;  /* 0x0000000000017941 */ /* 0x000fea0003800000 */
.L_x_119:
        /* <DEDUP_REMOVED lines=12> */
.L_x_122:
[----:B------:R-:W-:Y:S05]  /*17c40*/  BSYNC B1 ;  /* 0x0000000000017941 */ /* 0x000fea0003800000 */
.L_x_121:
[----:B-----5:R-:W-:Y:S01]  /*17c50*/  LOP3.LUT R4, R4, 0xff, RZ, 0xc0, !PT ;  /* 0x000000ff04047812 */ /* 0x020fe200078ec0ff */
[----:B------:R-:W-:Y:S01]  /*17c60*/  BSSY B1, `(.L_x_123) ;  /* 0x000000b000017945 */ /* 0x000fe20003800000 */
[----:B------:R-:W-:Y:S02]  /*17c70*/  ISETP.LT.OR P2, PT, R0, 0x52, !P1 ;  /* 0x000000520000780c */ /* 0x000fe40004f41670 */
[----:B------:R-:W-:-:S05]  /*17c80*/  F2FP.F16.E5M2.UNPACK_B R4, R4 ;  /* 0x00000004ff04723e */ /* 0x000fca00020004ff */
[----:B------:R-:W-:-:S05]  /*17c90*/  HADD2.F32 R4, -RZ, R4.H0_H0 ;  /* 0x20000004ff047230 */ /* 0x000fca0000004100 */
[----:B------:R-:W-:-:S04]  /*17ca0*/  FMUL R4, R4, UR21 ;  /* 0x0000001504047c20 */ /* 0x000fc80008400000 */
[----:B------:R-:W-:-:S05]  /*17cb0*/  FFMA R4, R172, UR20, R4 ;  /* 0x00000014ac047c23 */ /* 0x000fca0008000004 */
[----:B0-----:R-:W-:Y:S02]  /*17cc0*/  F2FP.SATFINITE.E5M2.F32.PACK_AB_MERGE_C R5, RZ, R4, RZ ;  /* 0x00000004ff05723e */ /* 0x001fe400048060ff */
[----:B------:R-:W-:-:S03]  /*17cd0*/  PRMT R4, RZ, 0x7610, R4 ;  /* 0x00007610ff047816 */ /* 0x000fc60000000004 */
[----:B------:R0:W-:Y:S01]  /*17ce0*/  @!P3 STG.E.U8 desc[UR14][R26.64+0x50], R5 ;  /* 0x000050051a00b986 */ /* 0x0001e2000c10110e */
[----:B------:R-:W-:Y:S05]  /*17cf0*/  @P2 BRA `(.L_x_124) ;  /* 0x0000000000042947 */ /* 0x000fea0003800000 */
[----:B------:R0:W5:Y:S02]  /*17d00*/  LDG.E.U8 R4, desc[UR14][R2.64+0x51] ;  /* 0x0000510e02047981 */ /* 0x000164000c1e1100 */
.L_x_124:
[----:B------:R-:W-:Y:S05]  /*17d10*/  BSYNC B1 ;  /* 0x0000000000017941 */ /* 0x000fea0003800000 */
.L_x_123:
        /* <DEDUP_REMOVED lines=12> */
.L_x_126:
[----:B------:R-:W-:Y:S05]  /*17de0*/  BSYNC B1 ;  /* 0x0000000000017941 */ /* 0x000fea0003800000 */
.L_x_125:
        /* <DEDUP_REMOVED lines=12> */
.L_x_128:
[----:B------:R-:W-:Y:S05]  /*17eb0*/  BSYNC B1 ;  /* 0x0000000000017941 */ /* 0x000fea0003800000 */
.L_x_127:
        /* <DEDUP_REMOVED lines=12> */
.L_x_130:
[----:B------:R-:W-:Y:S05]  /*17f80*/  BSYNC B1 ;  /* 0x0000000000017941 */ /* 0x000fea0003800000 */
.L_x_129:
[----:B-----5:R-:W-:Y:S01]  /*17f90*/  LOP3.LUT R4, R4, 0xff, RZ, 0xc0, !PT ;  /* 0x000000ff04047812 */ /* 0x020fe200078ec0ff */
[----:B------:R-:W-:Y:S01]  /*17fa0*/  BSSY B1, `(.L_x_131) ;  /* 0x000000b000017945 */ /* 0x000fe20003800000 */
[----:B------:R-:W-:Y:S02]  /*17fb0*/  ISETP.LT.OR P2, PT, R0, 0x5a, !P1 ;  /* 0x0000005a0000780c */ /* 0x000fe40004f41670 */
[----:B------:R-:W-:-:S05]  /*17fc0*/  F2FP.F16.E5M2.UNPACK_B R4, R4 ;  /* 0x00000004ff04723e */ /* 0x000fca00020004ff */
[----:B------:R-:W-:-:S05]  /*17fd0*/  HADD2.F32 R4, -RZ, R4.H0_H0 ;  /* 0x20000004ff047230 */ /* 0x000fca0000004100 */
[----:B0-----:R-:W-:Y:S01]  /*17fe0*/  FMUL R5, R4, UR21 ;  /* 0x0000001504057c20 */ /* 0x001fe20008400000 */
[----:B------:R-:W-:-:S03]  /*17ff0*/  PRMT R4, RZ, 0x7610, R4 ;  /* 0x00007610ff047816 */ /* 0x000fc60000000004 */
[----:B------:R-:W-:-:S05]  /*18000*/  FFMA R5, R176, UR20, R5 ;  /* 0x00000014b0057c23 */ /* 0x000fca0008000005 */
[----:B------:R-:W-:-:S05]  /*18010*/  F2FP.SATFINITE.E5M2.F32.PACK_AB_MERGE_C R5, RZ, R5, RZ ;  /* 0x00000005ff05723e */ /* 0x000fca00048060ff */
[----:B------:R0:W-:Y:S01]  /*18020*/  @!P3 STG.E.U8 desc[UR14][R26.64+0x58], R5 ;  /* 0x000058051a00b986 */ /* 0x0001e2000c10110e */
[----:B------:R-:W-:Y:S05]  /*18030*/  @P2 BRA `(.L_x_132) ;  /* 0x0000000000042947 */ /* 0x000fea0003800000 */
[----:B------:R0:W5:Y:S02]  /*18040*/  LDG.E.U8 R4, desc[UR14][R2.64+0x59] ;  /* 0x0000590e02047981 */ /* 0x000164000c1e1100 */
.L_x_132:
[----:B------:R-:W-:Y:S05]  /*18050*/  BSYNC B1 ;  /* 0x0000000000017941 */ /* 0x000fea0003800000 */
.L_x_131:
        /* <DEDUP_REMOVED lines=12> */
.L_x_134:
[----:B------:R-:W-:Y:S05]  /*18120*/  BSYNC B1 ;  /* 0x0000000000017941 */ /* 0x000fea0003800000 */
.L_x_133:
        /* <DEDUP_REMOVED lines=12> */
.L_x_136:
[----:B------:R-:W-:Y:S05]  /*181f0*/  BSYNC B1 ;  /* 0x0000000000017941 */ /* 0x000fea0003800000 */
.L_x_135:
        /* <DEDUP_REMOVED lines=12> */
.L_x_138:
[----:B------:R-:W-:Y:S05]  /*182c0*/  BSYNC B1 ;  /* 0x0000000000017941 */ /* 0x000fea0003800000 */
.L_x_137:
        /* <DEDUP_REMOVED lines=12> */
.L_x_140:
[----:B------:R-:W-:Y:S05]  /*18390*/  BSYNC B1 ;  /* 0x0000000000017941 */ /* 0x000fea0003800000 */
.L_x_139:
        /* <DEDUP_REMOVED lines=12> */
.L_x_142:
[----:B------:R-:W-:Y:S05]  /*18460*/  BSYNC B1 ;  /* 0x0000000000017941 */ /* 0x000fea0003800000 */
.L_x_141:
        /* <DEDUP_REMOVED lines=12> */
.L_x_144:
[----:B------:R-:W-:Y:S05]  /*18530*/  BSYNC B1 ;  /* 0x0000000000017941 */ /* 0x000fea0003800000 */
.L_x_143:
        /* <DEDUP_REMOVED lines=12> */
.L_x_146:
[----:B------:R-:W-:Y:S05]  /*18600*/  BSYNC B1 ;  /* 0x0000000000017941 */ /* 0x000fea0003800000 */
.L_x_145:
        /* <DEDUP_REMOVED lines=12> */
.L_x_148:
[----:B------:R-:W-:Y:S05]  /*186d0*/  BSYNC B1 ;  /* 0x0000000000017941 */ /* 0x000fea0003800000 */
.L_x_147:
        /* <DEDUP_REMOVED lines=12> */
.L_x_150:
[----:B------:R-:W-:Y:S05]  /*187a0*/  BSYNC B1 ;  /* 0x0000000000017941 */ /* 0x000fea0003800000 */
.L_x_149:
        /* <DEDUP_REMOVED lines=12> */
.L_x_152:
[----:B------:R-:W-:Y:S05]  /*18870*/  BSYNC B1 ;  /* 0x0000000000017941 */ /* 0x000fea0003800000 */
.L_x_151:
        /* <DEDUP_REMOVED lines=12> */
.L_x_154:
[----:B------:R-:W-:Y:S05]  /*18940*/  BSYNC B1 ;  /* 0x0000000000017941 */ /* 0x000fea0003800000 */
.L_x_153:
        /* <DEDUP_REMOVED lines=12> */
.L_x_156:
[----:B------:R-:W-:Y:S05]  /*18a10*/  BSYNC B1 ;  /* 0x0000000000017941 */ /* 0x000fea0003800000 */
.L_x_155:
        /* <DEDUP_REMOVED lines=12> */
.L_x_158:
[----:B------:R-:W-:Y:S05]  /*18ae0*/  BSYNC B1 ;  /* 0x0000000000017941 */ /* 0x000fea0003800000 */
.L_x_157:
        /* <DEDUP_REMOVED lines=12> */
.L_x_160:
[----:B------:R-:W-:Y:S05]  /*18bb0*/  BSYNC B1 ;  /* 0x0000000000017941 */ /* 0x000fea0003800000 */
.L_x_159:
        /* <DEDUP_REMOVED lines=12> */
.L_x_162:
[----:B------:R-:W-:Y:S05]  /*18c80*/  BSYNC B1 ;  /* 0x0000000000017941 */ /* 0x000fea0003800000 */
.L_x_161:
        /* <DEDUP_REMOVED lines=12> */
.L_x_164:
[----:B------:R-:W-:Y:S05]  /*18d50*/  BSYNC B1 ;  /* 0x0000000000017941 */ /* 0x000fea0003800000 */
.L_x_163:
        /* <DEDUP_REMOVED lines=12> */
.L_x_166:
[----:B------:R-:W-:Y:S05]  /*18e20*/  BSYNC B1 ;  /* 0x0000000000017941 */ /* 0x000fea0003800000 */
.L_x_165:
        /* <DEDUP_REMOVED lines=12> */
.L_x_168:
[----:B------:R-:W-:Y:S05]  /*18ef0*/  BSYNC B1 ;  /* 0x0000000000017941 */ /* 0x000fea0003800000 */
.L_x_167:
        /* <DEDUP_REMOVED lines=12> */
.L_x_170:
[----:B------:R-:W-:Y:S05]  /*18fc0*/  BSYNC B1 ;  /* 0x0000000000017941 */ /* 0x000fea0003800000 */
.L_x_169:
        /* <DEDUP_REMOVED lines=12> */
.L_x_172:
[----:B------:R-:W-:Y:S05]  /*19090*/  BSYNC B1 ;  /* 0x0000000000017941 */ /* 0x000fea0003800000 */
.L_x_171:
        /* <DEDUP_REMOVED lines=12> */
.L_x_174:
[----:B------:R-:W-:Y:S05]  /*19160*/  BSYNC B1 ;  /* 0x0000000000017941 */ /* 0x000fea0003800000 */
.L_x_173:
        /* <DEDUP_REMOVED lines=12> */
.L_x_176:
[----:B------:R-:W-:Y:S05]  /*19230*/  BSYNC B1 ;  /* 0x0000000000017941 */ /* 0x000fea0003800000 */
.L_x_175:
        /* <DEDUP_REMOVED lines=12> */
.L_x_178:
[----:B------:R-:W-:Y:S05]  /*19300*/  BSYNC B1 ;  /* 0x0000000000017941 */ /* 0x000fea0003800000 */
.L_x_177:
        /* <DEDUP_REMOVED lines=12> */
.L_x_180:
[----:B------:R-:W-:Y:S05]  /*193d0*/  BSYNC B1 ;  /* 0x0000000000017941 */ /* 0x000fea0003800000 */
.L_x_179:
        /* <DEDUP_REMOVED lines=12> */
.L_x_182:
[----:B------:R-:W-:Y:S05]  /*194a0*/  BSYNC B1 ;  /* 0x0000000000017941 */ /* 0x000fea0003800000 */
.L_x_181:
        /* <DEDUP_REMOVED lines=12> */
.L_x_184:
[----:B------:R-:W-:Y:S05]  /*19570*/  BSYNC B1 ;  /* 0x0000000000017941 */ /* 0x000fea0003800000 */
.L_x_183:
        /* <DEDUP_REMOVED lines=12> */
.L_x_186:
[----:B------:R-:W-:Y:S05]  /*19640*/  BSYNC B1 ;  /* 0x0000000000017941 */ /* 0x000fea0003800000 */
.L_x_185:
        /* <DEDUP_REMOVED lines=12> */
.L_x_188:
[----:B------:R-:W-:Y:S05]  /*19710*/  BSYNC B1 ;  /* 0x0000000000017941 */ /* 0x000fea0003800000 */
.L_x_187:
        /* <DEDUP_REMOVED lines=12> */
.L_x_190:
[----:B------:R-:W-:Y:S05]  /*197e0*/  BSYNC B1 ;  /* 0x0000000000017941 */ /* 0x000fea0003800000 */
.L_x_189:
        /* <DEDUP_REMOVED lines=12> */
.L_x_192:
[----:B------:R-:W-:Y:S05]  /*198b0*/  BSYNC B1 ;  /* 0x0000000000017941 */ /* 0x000fea0003800000 */
.L_x_191:
        /* <DEDUP_REMOVED lines=12> */
.L_x_194:
[----:B------:R-:W-:Y:S05]  /*19980*/  BSYNC B1 ;  /* 0x0000000000017941 */ /* 0x000fea0003800000 */
.L_x_193:
        /* <DEDUP_REMOVED lines=12> */
.L_x_196:
[----:B------:R-:W-:Y:S05]  /*19a50*/  BSYNC B1 ;  /* 0x0000000000017941 */ /* 0x000fea0003800000 */
.L_x_195:
        /* <DEDUP_REMOVED lines=12> */
.L_x_198:
[----:B------:R-:W-:Y:S05]  /*19b20*/  BSYNC B1 ;  /* 0x0000000000017941 */ /* 0x000fea0003800000 */
.L_x_197:
        /* <DEDUP_REMOVED lines=12> */
.L_x_200:
[----:B------:R-:W-:Y:S05]  /*19bf0*/  BSYNC B1 ;  /* 0x0000000000017941 */ /* 0x000fea0003800000 */
.L_x_199:
        /* <DEDUP_REMOVED lines=12> */
.L_x_202:
[----:B------:R-:W-:Y:S05]  /*19cc0*/  BSYNC B1 ;  /* 0x0000000000017941 */ /* 0x000fea0003800000 */
.L_x_201:
        /* <DEDUP_REMOVED lines=12> */
.L_x_204:
[----:B------:R-:W-:Y:S05]  /*19d90*/  BSYNC B1 ;  /* 0x0000000000017941 */ /* 0x000fea0003800000 */
.L_x_203:
        /* <DEDUP_REMOVED lines=12> */
.L_x_206:
[----:B------:R-:W-:Y:S05]  /*19e60*/  BSYNC B1 ;  /* 0x0000000000017941 */ /* 0x000fea0003800000 */
.L_x_205:
        /* <DEDUP_REMOVED lines=12> */
.L_x_208:
[----:B------:R-:W-:Y:S05]  /*19f30*/  BSYNC B1 ;  /* 0x0000000000017941 */ /* 0x000fea0003800000 */
.L_x_207:
        /* <DEDUP_REMOVED lines=12> */
.L_x_210:
[----:B------:R-:W-:Y:S05]  /*1a000*/  BSYNC B1 ;  /* 0x0000000000017941 */ /* 0x000fea0003800000 */
.L_x_209:
        /* <DEDUP_REMOVED lines=12> */
.L_x_212:
[----:B------:R-:W-:Y:S05]  /*1a0d0*/  BSYNC B1 ;  /* 0x0000000000017941 */ /* 0x000fea0003800000 */
.L_x_211:
        /* <DEDUP_REMOVED lines=12> */
.L_x_214:
[----:B------:R-:W-:Y:S05]  /*1a1a0*/  BSYNC B1 ;  /* 0x0000000000017941 */ /* 0x000fea0003800000 */
.L_x_213:
        /* <DEDUP_REMOVED lines=12> */
.L_x_216:
[----:B------:R-:W-:Y:S05]  /*1a270*/  BSYNC B1 ;  /* 0x0000000000017941 */ /* 0x000fea0003800000 */
.L_x_215:
        /* <DEDUP_REMOVED lines=12> */
.L_x_218:
[----:B------:R-:W-:Y:S05]  /*1a340*/  BSYNC B1 ;  /* 0x0000000000017941 */ /* 0x000fea0003800000 */
.L_x_217:
        /* <DEDUP_REMOVED lines=12> */
.L_x_220:
[----:B------:R-:W-:Y:S05]  /*1a410*/  BSYNC B1 ;  /* 0x0000000000017941 */ /* 0x000fea0003800000 */
.L_x_219:
        /* <DEDUP_REMOVED lines=12> */
.L_x_222:
[----:B------:R-:W-:Y:S05]  /*1a4e0*/  BSYNC B1 ;  /* 0x0000000000017941 */ /* 0x000fea0003800000 */
.L_x_221:
        /* <DEDUP_REMOVED lines=12> */
.L_x_224:
[----:B------:R-:W-:Y:S05]  /*1a5b0*/  BSYNC B1 ;  /* 0x0000000000017941 */ /* 0x000fea0003800000 */
.L_x_223:
        /* <DEDUP_REMOVED lines=12> */
.L_x_226:
[----:B------:R-:W-:Y:S05]  /*1a680*/  BSYNC B1 ;  /* 0x0000000000017941 */ /* 0x000fea0003800000 */
.L_x_225:
        /* <DEDUP_REMOVED lines=12> */
.L_x_228:
[----:B------:R-:W-:Y:S05]  /*1a750*/  BSYNC B1 ;  /* 0x0000000000017941 */ /* 0x000fea0003800000 */
.L_x_227:
        /* <DEDUP_REMOVED lines=12> */
.L_x_230:
[----:B------:R-:W-:Y:S05]  /*1a820*/  BSYNC B1 ;  /* 0x0000000000017941 */ /* 0x000fea0003800000 */
.L_x_229:
        /* <DEDUP_REMOVED lines=12> */
.L_x_232:
[----:B------:R-:W-:Y:S05]  /*1a8f0*/  BSYNC B1 ;  /* 0x0000000000017941 */ /* 0x000fea0003800000 */
.L_x_231:
        /* <DEDUP_REMOVED lines=12> */
.L_x_234:
[----:B------:R-:W-:Y:S05]  /*1a9c0*/  BSYNC B1 ;  /* 0x0000000000017941 */ /* 0x000fea0003800000 */
.L_x_233:
        /* <DEDUP_REMOVED lines=12> */
.L_x_236:
[----:B------:R-:W-:Y:S05]  /*1aa90*/  BSYNC B1 ;  /* 0x0000000000017941 */ /* 0x000fea0003800000 */
.L_x_235:
        /* <DEDUP_REMOVED lines=12> */
.L_x_238:
[----:B------:R-:W-:Y:S05]  /*1ab60*/  BSYNC B1 ;  /* 0x0000000000017941 */ /* 0x000fea0003800000 */
.L_x_237:
        /* <DEDUP_REMOVED lines=12> */
.L_x_240:
[----:B------:R-:W-:Y:S05]  /*1ac30*/  BSYNC B1 ;  /* 0x0000000000017941 */ /* 0x000fea0003800000 */
.L_x_239:
        /* <DEDUP_REMOVED lines=12> */
.L_x_242:
[----:B------:R-:W-:Y:S05]  /*1ad00*/  BSYNC B1 ;  /* 0x0000000000017941 */ /* 0x000fea0003800000 */
.L_x_241:
        /* <DEDUP_REMOVED lines=12> */
.L_x_244:
[----:B------:R-:W-:Y:S05]  /*1add0*/  BSYNC B1 ;  /* 0x0000000000017941 */ /* 0x000fea0003800000 */
.L_x_243:
        /* <DEDUP_REMOVED lines=12> */
.L_x_246:
[----:B------:R-:W-:Y:S05]  /*1aea0*/  BSYNC B1 ;  /* 0x0000000000017941 */ /* 0x000fea0003800000 */
.L_x_245:
        /* <DEDUP_REMOVED lines=12> */
.L_x_248:
[----:B------:R-:W-:Y:S05]  /*1af70*/  BSYNC B1 ;  /* 0x0000000000017941 */ /* 0x000fea0003800000 */
.L_x_247:
        /* <DEDUP_REMOVED lines=12> */
.L_x_250:
[----:B------:R-:W-:Y:S05]  /*1b040*/  BSYNC B1 ;  /* 0x0000000000017941 */ /* 0x000fea0003800000 */
.L_x_249:
        /* <DEDUP_REMOVED lines=12> */
.L_x_252:
[----:B------:R-:W-:Y:S05]  /*1b110*/  BSYNC B1 ;  /* 0x0000000000017941 */ /* 0x000fea0003800000 */
.L_x_251:
        /* <DEDUP_REMOVED lines=12> */
.L_x_254:
[----:B------:R-:W-:Y:S05]  /*1b1e0*/  BSYNC B1 ;  /* 0x0000000000017941 */ /* 0x000fea0003800000 */
.L_x_253:
[----:B0-----:R-:W2:Y:S01]  /*1b1f0*/  LDL.LU R5, [R1+0x200] ;  /* 0x0002000001057983 */ /* 0x001ea20000300800 */
[----:B-----5:R-:W-:Y:S01]  /*1b200*/  LOP3.LUT R4, R4, 0xff, RZ, 0xc0, !PT ;  /* 0x000000ff04047812 */ /* 0x020fe200078ec0ff */
[----:B------:R-:W-:Y:S01]  /*1b210*/  BSSY B1, `(.L_x_255) ;  /* 0x000000b000017945 */ /* 0x000fe20003800000 */
[----:B------:R-:W-:Y:S02]  /*1b220*/  ISETP.LT.OR P2, PT, R0, 0xda, !P0 ;  /* 0x000000da0000780c */ /* 0x000fe40004741670 */
[----:B------:R-:W-:-:S05]  /*1b230*/  F2FP.F16.E5M2.UNPACK_B R4, R4 ;  /* 0x00000004ff04723e */ /* 0x000fca00020004ff */
[----:B------:R-:W-:-:S05]  /*1b240*/  HADD2.F32 R4, -RZ, R4.H0_H0 ;  /* 0x20000004ff047230 */ /* 0x000fca0000004100 */
[----:B------:R-:W-:-:S04]  /*1b250*/  FMUL R4, R4, UR21 ;  /* 0x0000001504047c20 */ /* 0x000fc80008400000 */
[----:B--2---:R-:W-:-:S05]  /*1b260*/  FFMA R4, R5, UR20, R4 ;  /* 0x0000001405047c23 */ /* 0x004fca0008000004 */
[----:B------:R-:W-:Y:S02]  /*1b270*/  F2FP.SATFINITE.E5M2.F32.PACK_AB_MERGE_C R5, RZ, R4, RZ ;  /* 0x00000004ff05723e */ /* 0x000fe400048060ff */
[----:B------:R-:W-:-:S03]  /*1b280*/  PRMT R4, RZ, 0x7610, R4 ;  /* 0x00007610ff047816 */ /* 0x000fc60000000004 */
[----:B------:R0:W-:Y:S01]  /*1b290*/  @!P3 STG.E.U8 desc[UR14][R24.64+0xd8], R5 ;  /* 0x0000d8051800b986 */ /* 0x0001e2000c10110e */
[----:B------:R-:W-:Y:S05]  /*1b2a0*/  @P2 BRA `(.L_x_256) ;  /* 0x0000000000042947 */ /* 0x000fea0003800000 */
[----:B------:R2:W5:Y:S02]  /*1b2b0*/  LDG.E.U8 R4, desc[UR14][R32.64+0xd9] ;  /* 0x0000d90e20047981 */ /* 0x000564000c1e1100 */
.L_x_256:
[----:B------:R-:W-:Y:S05]  /*1b2c0*/  BSYNC B1 ;  /* 0x0000000000017941 */ /* 0x000fea0003800000 */
.L_x_255:
[----:B0-----:R-:W3:Y:S01]  /*1b2d0*/  LDL.LU R5, [R1+0x204] ;  /* 0x0002040001057983 */ /* 0x001ee20000300800 */
[----:B-----5:R-:W-:Y:S01]  /*1b2e0*/  LOP3.LUT R4, R4, 0xff, RZ, 0xc0, !PT ;  /* 0x000000ff04047812 */ /* 0x020fe200078ec0ff */
[----:B------:R-:W-:Y:S01]  /*1b2f0*/  BSSY B1, `(.L_x_257) ;  /* 0x000000b000017945 */ /* 0x000fe20003800000 */
[----:B------:R-:W-:Y:S02]  /*1b300*/  ISETP.LT.OR P3, PT, R0, 0xd9, !P1 ;  /* 0x000000d90000780c */ /* 0x000fe40004f61670 */
[----:B------:R-:W-:-:S05]  /*1b310*/  F2FP.F16.E5M2.UNPACK_B R4, R4 ;  /* 0x00000004ff04723e */ /* 0x000fca00020004ff */
[----:B------:R-:W-:-:S05]  /*1b320*/  HADD2.F32 R4, -RZ, R4.H0_H0 ;  /* 0x20000004ff047230 */ /* 0x000fca0000004100 */
[----:B------:R-:W-:-:S04]  /*1b330*/  FMUL R4, R4, UR21 ;  /* 0x0000001504047c20 */ /* 0x000fc80008400000 */
[----:B---3--:R-:W-:-:S05]  /*1b340*/  FFMA R4, R5, UR20, R4 ;  /* 0x0000001405047c23 */ /* 0x008fca0008000004 */
[----:B------:R-:W-:Y:S02]  /*1b350*/  F2FP.SATFINITE.E5M2.F32.PACK_AB_MERGE_C R5, RZ, R4, RZ ;  /* 0x00000004ff05723e */ /* 0x000fe400048060ff */
[----:B------:R-:W-:-:S03]  /*1b360*/  PRMT R4, RZ, 0x7610, R4 ;  /* 0x00007610ff047816 */ /* 0x000fc60000000004 */
[----:B------:R0:W-:Y:S01]  /*1b370*/  @!P2 STG.E.U8 desc[UR14][R24.64+0xd9], R5 ;  /* 0x0000d9051800a986 */ /* 0x0001e2000c10110e */
[----:B------:R-:W-:Y:S05]  /*1b380*/  @P3 BRA `(.L_x_258) ;  /* 0x0000000000043947 */ /* 0x000fea0003800000 */
[----:B------:R3:W5:Y:S02]  /*1b390*/  LDG.E.U8 R4, desc[UR14][R2.64+0xd8] ;  /* 0x0000d80e02047981 */ /* 0x000764000c1e1100 */
.L_x_258:
[----:B------:R-:W-:Y:S05]  /*1b3a0*/  BSYNC B1 ;  /* 0x0000000000017941 */ /* 0x000fea0003800000 */
.L_x_257:
        /* <DEDUP_REMOVED lines=13> */
.L_x_260:
[----:B------:R-:W-:Y:S05]  /*1b480*/  BSYNC B1 ;  /* 0x0000000000017941 */ /* 0x000fea0003800000 */
.L_x_259:
        /* <DEDUP_REMOVED lines=13> */
.L_x_262:
[----:B------:R-:W-:Y:S05]  /*1b560*/  BSYNC B1 ;  /* 0x0000000000017941 */ /* 0x000fea0003800000 */
.L_x_261:
        /* <DEDUP_REMOVED lines=13> */
.L_x_264:
[----:B------:R-:W-:Y:S05]  /*1b640*/  BSYNC B1 ;  /* 0x0000000000017941 */ /* 0x000fea0003800000 */
.L_x_263:
        /* <DEDUP_REMOVED lines=13> */
.L_x_266:
[----:B------:R-:W-:Y:S05]  /*1b720*/  BSYNC B1 ;  /* 0x0000000000017941 */ /* 0x000fea0003800000 */
.L_x_265:
        /* <DEDUP_REMOVED lines=13> */
.L_x_268:
[----:B------:R-:W-:Y:S05]  /*1b800*/  BSYNC B1 ;  /* 0x0000000000017941 */ /* 0x000fea0003800000 */
.L_x_267:
        /* <DEDUP_REMOVED lines=13> */
.L_x_270:
[----:B------:R-:W-:Y:S05]  /*1b8e0*/  BSYNC B1 ;  /* 0x0000000000017941 */ /* 0x000fea0003800000 */
.L_x_269:
        /* <DEDUP_REMOVED lines=13> */
.L_x_272:
[----:B------:R-:W-:Y:S05]  /*1b9c0*/  BSYNC B1 ;  /* 0x0000000000017941 */ /* 0x000fea0003800000 */
.L_x_271:
        /* <DEDUP_REMOVED lines=13> */
.L_x_274:
[----:B------:R-:W-:Y:S05]  /*1baa0*/  BSYNC B1 ;  /* 0x0000000000017941 */ /* 0x000fea0003800000 */
.L_x_273:
        /* <DEDUP_REMOVED lines=13> */
.L_x_276:
[----:B------:R-:W-:Y:S05]  /*1bb80*/  BSYNC B1 ;  /* 0x0000000000017941 */ /* 0x000fea0003800000 */
.L_x_275:
        /* <DEDUP_REMOVED lines=13> */
.L_x_278:
[----:B------:R-:W-:Y:S05]  /*1bc60*/  BSYNC B1 ;  /* 0x0000000000017941 */ /* 0x000fea0003800000 */
.L_x_277:
        /* <DEDUP_REMOVED lines=13> */
.L_x_280:
[----:B------:R-:W-:Y:S05]  /*1bd40*/  BSYNC B1 ;  /* 0x0000000000017941 */ /* 0x000fea0003800000 */
.L_x_279:
        /* <DEDUP_REMOVED lines=13> */
.L_x_282:
[----:B------:R-:W-:Y:S05]  /*1be20*/  BSYNC B1 ;  /* 0x0000000000017941 */ /* 0x000fea0003800000 */
.L_x_281:
        /* <DEDUP_REMOVED lines=13> */
.L_x_284:
[----:B------:R-:W-:Y:S05]  /*1bf00*/  BSYNC B1 ;  /* 0x0000000000017941 */ /* 0x000fea0003800000 */
.L_x_283:
        /* <DEDUP_REMOVED lines=13> */
.L_x_286:
[----:B------:R-:W-:Y:S05]  /*1bfe0*/  BSYNC B1 ;  /* 0x0000000000017941 */ /* 0x000fea0003800000 */
.L_x_285:
        /* <DEDUP_REMOVED lines=13> */
.L_x_288:
[----:B------:R-:W-:Y:S05]  /*1c0c0*/  BSYNC B1 ;  /* 0x0000000000017941 */ /* 0x000fea0003800000 */
.L_x_287:
        /* <DEDUP_REMOVED lines=13> */
.L_x_290:
[----:B------:R-:W-:Y:S05]  /*1c1a0*/  BSYNC B1 ;  /* 0x0000000000017941 */ /* 0x000fea0003800000 */
.L_x_289:
        /* <DEDUP_REMOVED lines=13> */
.L_x_292:
[----:B------:R-:W-:Y:S05]  /*1c280*/  BSYNC B1 ;  /* 0x0000000000017941 */ /* 0x000fea0003800000 */
.L_x_291:
[----:B------:R-:W2:Y:S01]  /*1c290*/  LDL.LU R7, [R1+0x24c] ;  /* 0x00024c0001077983 */ /* 0x000ea20000300800 */
[----:B-----5:R-:W-:Y:S01]  /*1c2a0*/  LOP3.LUT R4, R4, 0xff, RZ, 0xc0, !PT ;  /* 0x000000ff04047812 */ /* 0x020fe200078ec0ff */
[----:B------:R-:W-:Y:S01]  /*1c2b0*/  BSSY B1, `(.L_x_293) ;  /* 0x0000013000017945 */ /* 0x000fe20003800000 */
[----:B0-----:R-:W-:Y:S02]  /*1c2c0*/  IADD3 R5, P0, R35, 0x80, RZ ;  /* 0x0000008023057810 */ /* 0x001fe40007f1e0ff */
[----:B------:R-:W-:-:S03]  /*1c2d0*/  F2FP.F16.E5M2.UNPACK_B R4, R4 ;  /* 0x00000004ff04723e */ /* 0x000fc600020004ff */
[----:B--234-:R-:W-:Y:S01]  /*1c2e0*/  IMAD.X R2, RZ, RZ, R37, P0 ;  /* 0x000000ffff027224 */ /* 0x01cfe200000e0625 */
[----:B------:R-:W-:Y:S01]  /*1c2f0*/  ISETP.GE.AND P0, PT, R34, 0x81, PT ;  /* 0x000000812200780c */ /* 0x000fe20003f06270 */
[----:B------:R-:W-:Y:S02]  /*1c300*/  HADD2.F32 R4, -RZ, R4.H0_H0 ;  /* 0x20000004ff047230 */ /* 0x000fe40000004100 */
[----:B------:R-:W-:Y:S01]  /*1c310*/  IMAD R6, R2, UR6, RZ ;  /* 0x0000000602067c24 */ /* 0x000fe2000f8e02ff */
[----:B------:R-:W-:Y:S01]  /*1c320*/  ISETP.LT.OR P3, PT, R0, 0x1, !P0 ;  /* 0x000000010000780c */ /* 0x000fe20004761670 */
[----:B------:R-:W-:-:S04]  /*1c330*/  IMAD.WIDE.U32 R2, R5, UR6, R38 ;  /* 0x0000000605027c25 */ /* 0x000fc8000f8e0026 */
[----:B------:R-:W-:Y:S01]  /*1c340*/  FMUL R4, R4, UR21 ;  /* 0x0000001504047c20 */ /* 0x000fe20008400000 */
[----:B------:R-:W-:Y:S01]  /*1c350*/  IMAD R5, R5, UR7, R6 ;  /* 0x0000000705057c24 */ /* 0x000fe2000f8e0206 */
[----:B------:R-:W-:-:S04]  /*1c360*/  IADD3 R2, P2, R2, UR8, RZ ;  /* 0x0000000802027c10 */ /* 0x000fc8000ff5e0ff */
[----:B------:R-:W-:Y:S01]  /*1c370*/  IADD3.X R3, R3, UR9, R5, P2, !PT ;  /* 0x0000000903037c10 */ /* 0x000fe200097fe405 */
[----:B------:R-:W-:-:S05]  /*1c380*/  FFMA R4, R7, UR20, R4 ;  /* 0x0000001407047c23 */ /* 0x000fca0008000004 */
[----:B------:R-:W-:Y:S02]  /*1c390*/  F2FP.SATFINITE.E5M2.F32.PACK_AB_MERGE_C R7, RZ, R4, RZ ;  /* 0x00000004ff07723e */ /* 0x000fe400048060ff */
[----:B------:R-:W-:-:S03]  /*1c3a0*/  PRMT R4, RZ, 0x7610, R4 ;  /* 0x00007610ff047816 */ /* 0x000fc60000000004 */
[----:B------:R0:W-:Y:S01]  /*1c3b0*/  @!P1 STG.E.U8 desc[UR14][R26.64+0xf9], R7 ;  /* 0x0000f9071a009986 */ /* 0x0001e2000c10110e */
[----:B------:R-:W-:Y:S05]  /*1c3c0*/  @P3 BRA `(.L_x_294) ;  /* 0x0000000000043947 */ /* 0x000fea0003800000 */
[----:B------:R2:W5:Y:S02]  /*1c3d0*/  LDG.E.U8 R4, desc[UR14][R2.64] ;  /* 0x0000000e02047981 */ /* 0x000564000c1e1100 */
.L_x_294:
[----:B------:R-:W-:Y:S05]  /*1c3e0*/  BSYNC B1 ;  /* 0x0000000000017941 */ /* 0x000fea0003800000 */
.L_x_293:
[----:B------:R-:W3:Y:S01]  /*1c3f0*/  LDL.LU R5, [R1+0x250] ;  /* 0x0002500001057983 */ /* 0x000ee20000300800 */
        /* <DEDUP_REMOVED lines=12> */
.L_x_296:
[----:B------:R-:W-:Y:S05]  /*1c4c0*/  BSYNC B1 ;  /* 0x0000000000017941 */ /* 0x000fea0003800000 */
.L_x_295:
[----:B---3--:R-:W3:Y:S01]  /*1c4d0*/  LDL.LU R5, [R1+0x254] ;  /* 0x0002540001057983 */ /* 0x008ee20000300800 */
[----:B-----5:R-:W-:Y:S01]  /*1c4e0*/  LOP3.LUT R4, R4, 0xff, RZ, 0xc0, !PT ;  /* 0x000000ff04047812 */ /* 0x020fe200078ec0ff */
[----:B------:R-:W-:Y:S01]  /*1c4f0*/  BSSY B1, `(.L_x_297) ;  /* 0x0000013000017945 */ /* 0x000fe20003800000 */
[----:B------:R-:W-:Y:S02]  /*1c500*/  IADD3 R35, P1, R35, 0x88, RZ ;  /* 0x0000008823237810 */ /* 0x000fe40007f3e0ff */
[----:B------:R-:W-:Y:S02]  /*1c510*/  F2FP.F16.E5M2.UNPACK_B R4, R4 ;  /* 0x00000004ff04723e */ /* 0x000fe400020004ff */
[----:B------:R-:W-:Y:S01]  /*1c520*/  PRMT R6, RZ, 0x7610, R6 ;  /* 0x00007610ff067816 */ /* 0x000fe20000000006 */
[----:B------:R-:W-:Y:S01]  /*1c530*/  IMAD.X R36, RZ, RZ, R37, P1 ;  /* 0x000000ffff247224 */ /* 0x000fe200008e0625 */
[----:B------:R-:W-:Y:S01]  /*1c540*/  ISETP.GE.AND P1, PT, R34, 0x89, PT ;  /* 0x000000892200780c */ /* 0x000fe20003f26270 */
[----:B------:R-:W-:-:S02]  /*1c550*/  HADD2.F32 R4, -RZ, R4.H0_H0 ;  /* 0x20000004ff047230 */ /* 0x000fc40000004100 */
[----:B------:R-:W-:Y:S01]  /*1c560*/  IMAD R36, R36, UR6, RZ ;  /* 0x0000000624247c24 */ /* 0x000fe2000f8e02ff */
[----:B------:R-:W-:Y:S01]  /*1c570*/  ISETP.LT.OR P5, PT, R0, 0x1, !P1 ;  /* 0x000000010000780c */ /* 0x000fe20004fa1670 */
[----:B------:R-:W-:-:S04]  /*1c580*/  IMAD.WIDE.U32 R38, R35, UR6, R38 ;  /* 0x0000000623267c25 */ /* 0x000fc8000f8e0026 */
[----:B------:R-:W-:Y:S01]  /*1c590*/  FMUL R4, R4, UR21 ;  /* 0x0000001504047c20 */ /* 0x000fe20008400000 */
[----:B------:R-:W-:-:S03]  /*1c5a0*/  IMAD R35, R35, UR7, R36 ;  /* 0x0000000723237c24 */ /* 0x000fc6000f8e0224 */
[----:B---3--:R-:W-:Y:S01]  /*1c5b0*/  FFMA R5, R5, UR20, R4 ;  /* 0x0000001405057c23 */ /* 0x008fe20008000004 */
[----:B------:R-:W-:-:S04]  /*1c5c0*/  IADD3 R4, P3, R38, UR8, RZ ;  /* 0x0000000826047c10 */ /* 0x000fc8000ff7e0ff */
[----:B0-----:R-:W-:Y:S02]  /*1c5d0*/  F2FP.SATFINITE.E5M2.F32.PACK_AB_MERGE_C R7, RZ, R5, RZ ;  /* 0x00000005ff07723e */ /* 0x001fe400048060ff */
[----:B------:R-:W-:-:S03]  /*1c5e0*/  IADD3.X R5, R39, UR9, R35, P3, !PT ;  /* 0x0000000927057c10 */ /* 0x000fc60009ffe423 */
[----:B------:R0:W-:Y:S01]  /*1c5f0*/  @!P2 STG.E.U8 desc[UR14][R30.64+0x1], R7 ;  /* 0x000001071e00a986 */ /* 0x0001e2000c10110e */
[----:B------:R-:W-:Y:S05]  /*1c600*/  @P5 BRA `(.L_x_298) ;  /* 0x0000000000045947 */ /* 0x000fea0003800000 */
[----:B------:R3:W5:Y:S02]  /*1c610*/  LDG.E.U8 R6, desc[UR14][R4.64] ;  /* 0x0000000e04067981 */ /* 0x000764000c1e1100 */
.L_x_298:
[----:B------:R-:W-:Y:S05]  /*1c620*/  BSYNC B1 ;  /* 0x0000000000017941 */ /* 0x000fea0003800000 */
.L_x_297:
        /* <DEDUP_REMOVED lines=13> */
.L_x_300:
[----:B------:R-:W-:Y:S05]  /*1c700*/  BSYNC B1 ;  /* 0x0000000000017941 */ /* 0x000fea0003800000 */
.L_x_299:
        /* <DEDUP_REMOVED lines=13> */
.L_x_302:
[----:B------:R-:W-:Y:S05]  /*1c7e0*/  BSYNC B1 ;  /* 0x0000000000017941 */ /* 0x000fea0003800000 */
.L_x_301:
        /* <DEDUP_REMOVED lines=13> */
.L_x_304:
[----:B------:R-:W-:Y:S05]  /*1c8c0*/  BSYNC B1 ;  /* 0x0000000000017941 */ /* 0x000fea0003800000 */
.L_x_303:
        /* <DEDUP_REMOVED lines=13> */
.L_x_306:
[----:B------:R-:W-:Y:S05]  /*1c9a0*/  BSYNC B1 ;  /* 0x0000000000017941 */ /* 0x000fea0003800000 */
.L_x_305:
        /* <DEDUP_REMOVED lines=13> */
.L_x_308:
[----:B------:R-:W-:Y:S05]  /*1ca80*/  BSYNC B1 ;  /* 0x0000000000017941 */ /* 0x000fea0003800000 */
.L_x_307:
        /* <DEDUP_REMOVED lines=13> */
.L_x_310:
[----:B------:R-:W-:Y:S05]  /*1cb60*/  BSYNC B1 ;  /* 0x0000000000017941 */ /* 0x000fea0003800000 */
.L_x_309:
        /* <DEDUP_REMOVED lines=13> */
.L_x_312:
[----:B------:R-:W-:Y:S05]  /*1cc40*/  BSYNC B1 ;  /* 0x0000000000017941 */ /* 0x000fea0003800000 */
.L_x_311:
        /* <DEDUP_REMOVED lines=13> */
.L_x_314:
[----:B------:R-:W-:Y:S05]  /*1cd20*/  BSYNC B1 ;  /* 0x0000000000017941 */ /* 0x000fea0003800000 */
.L_x_313:
        /* <DEDUP_REMOVED lines=13> */
.L_x_316:
[----:B------:R-:W-:Y:S05]  /*1ce00*/  BSYNC B1 ;  /* 0x0000000000017941 */ /* 0x000fea0003800000 */
.L_x_315:
        /* <DEDUP_REMOVED lines=13> */
.L_x_318:
[----:B------:R-:W-:Y:S05]  /*1cee0*/  BSYNC B1 ;  /* 0x0000000000017941 */ /* 0x000fea0003800000 */
.L_x_317:
        /* <DEDUP_REMOVED lines=13> */
.L_x_320:
[----:B------:R-:W-:Y:S05]  /*1cfc0*/  BSYNC B1 ;  /* 0x0000000000017941 */ /* 0x000fea0003800000 */
.L_x_319:
        /* <DEDUP_REMOVED lines=13> */
.L_x_322:
[----:B------:R-:W-:Y:S05]  /*1d0a0*/  BSYNC B1 ;  /* 0x0000000000017941 */ /* 0x000fea0003800000 */
.L_x_321:
        /* <DEDUP_REMOVED lines=13> */
.L_x_324:
[----:B------:R-:W-:Y:S05]  /*1d180*/  BSYNC B1 ;  /* 0x0000000000017941 */ /* 0x000fea0003800000 */
.L_x_323:
        /* <DEDUP_REMOVED lines=13> */
.L_x_326:
[----:B------:R-:W-:Y:S05]  /*1d260*/  BSYNC B1 ;  /* 0x0000000000017941 */ /* 0x000fea0003800000 */
.L_x_325:
        /* <DEDUP_REMOVED lines=13> */
.L_x_328:
[----:B------:R-:W-:Y:S05]  /*1d340*/  BSYNC B1 ;  /* 0x0000000000017941 */ /* 0x000fea0003800000 */
.L_x_327:
        /* <DEDUP_REMOVED lines=13> */
.L_x_330:
[----:B------:R-:W-:Y:S05]  /*1d420*/  BSYNC B1 ;  /* 0x0000000000017941 */ /* 0x000fea0003800000 */
.L_x_329:
        /* <DEDUP_REMOVED lines=13> */
.L_x_332:
[----:B------:R-:W-:Y:S05]  /*1d500*/  BSYNC B1 ;  /* 0x0000000000017941 */ /* 0x000fea0003800000 */
.L_x_331:
        /* <DEDUP_REMOVED lines=13> */
.L_x_334:
[----:B------:R-:W-:Y:S05]  /*1d5e0*/  BSYNC B1 ;  /* 0x0000000000017941 */ /* 0x000fea0003800000 */
.L_x_333:
        /* <DEDUP_REMOVED lines=13> */
.L_x_336:
[----:B------:R-:W-:Y:S05]  /*1d6c0*/  BSYNC B1 ;  /* 0x0000000000017941 */ /* 0x000fea0003800000 */
.L_x_335:
        /* <DEDUP_REMOVED lines=13> */
.L_x_338:
[----:B------:R-:W-:Y:S05]  /*1d7a0*/  BSYNC B1 ;  /* 0x0000000000017941 */ /* 0x000fea0003800000 */
.L_x_337:
        /* <DEDUP_REMOVED lines=13> */
.L_x_340:
[----:B------:R-:W-:Y:S05]  /*1d880*/  BSYNC B1 ;  /* 0x0000000000017941 */ /* 0x000fea0003800000 */
.L_x_339:
        /* <DEDUP_REMOVED lines=13> */
.L_x_342:
[----:B------:R-:W-:Y:S05]  /*1d960*/  BSYNC B1 ;  /* 0x0000000000017941 */ /* 0x000fea0003800000 */
.L_x_341:
        /* <DEDUP_REMOVED lines=13> */
.L_x_344:
[----:B------:R-:W-:Y:S05]  /*1da40*/  BSYNC B1 ;  /* 0x0000000000017941 */ /* 0x000fea0003800000 */
.L_x_343:
        /* <DEDUP_REMOVED lines=13> */
.L_x_346:
[----:B------:R-:W-:Y:S05]  /*1db20*/  BSYNC B1 ;  /* 0x0000000000017941 */ /* 0x000fea0003800000 */
.L_x_345:
        /* <DEDUP_REMOVED lines=13> */
.L_x_348:
[----:B------:R-:W-:Y:S05]  /*1dc00*/  BSYNC B1 ;  /* 0x0000000000017941 */ /* 0x000fea0003800000 */
.L_x_347:
        /* <DEDUP_REMOVED lines=13> */
.L_x_350:
[----:B------:R-:W-:Y:S05]  /*1dce0*/  BSYNC B1 ;  /* 0x0000000000017941 */ /* 0x000fea0003800000 */
.L_x_349:
        /* <DEDUP_REMOVED lines=13> */
.L_x_352:
[----:B------:R-:W-:Y:S05]  /*1ddc0*/  BSYNC B1 ;  /* 0x0000000000017941 */ /* 0x000fea0003800000 */
.L_x_351:
        /* <DEDUP_REMOVED lines=13> */
.L_x_354:
[----:B------:R-:W-:Y:S05]  /*1dea0*/  BSYNC B1 ;  /* 0x0000000000017941 */ /* 0x000fea0003800000 */
.L_x_353:
        /* <DEDUP_REMOVED lines=13> */
.L_x_356:
[----:B------:R-:W-:Y:S05]  /*1df80*/  BSYNC B1 ;  /* 0x0000000000017941 */ /* 0x000fea0003800000 */
.L_x_355:
        /* <DEDUP_REMOVED lines=13> */
.L_x_358:
[----:B------:R-:W-:Y:S05]  /*1e060*/  BSYNC B1 ;  /* 0x0000000000017941 */ /* 0x000fea0003800000 */
.L_x_357:
        /* <DEDUP_REMOVED lines=13> */
.L_x_360:
[----:B------:R-:W-:Y:S05]  /*1e140*/  BSYNC B1 ;  /* 0x0000000000017941 */ /* 0x000fea0003800000 */
.L_x_359:
        /* <DEDUP_REMOVED lines=13> */
.L_x_362:
[----:B------:R-:W-:Y:S05]  /*1e220*/  BSYNC B1 ;  /* 0x0000000000017941 */ /* 0x000fea0003800000 */
.L_x_361:
        /* <DEDUP_REMOVED lines=13> */
.L_x_364:
[----:B------:R-:W-:Y:S05]  /*1e300*/  BSYNC B1 ;  /* 0x0000000000017941 */ /* 0x000fea0003800000 */
.L_x_363:
        /* <DEDUP_REMOVED lines=13> */
.L_x_366:
[----:B------:R-:W-:Y:S05]  /*1e3e0*/  BSYNC B1 ;  /* 0x0000000000017941 */ /* 0x000fea0003800000 */
.L_x_365:
        /* <DEDUP_REMOVED lines=13> */
.L_x_368:
[----:B------:R-:W-:Y:S05]  /*1e4c0*/  BSYNC B1 ;  /* 0x0000000000017941 */ /* 0x000fea0003800000 */
.L_x_367:
        /* <DEDUP_REMOVED lines=13> */
.L_x_370:
[----:B------:R-:W-:Y:S05]  /*1e5a0*/  BSYNC B1 ;  /* 0x0000000000017941 */ /* 0x000fea0003800000 */
.L_x_369:
        /* <DEDUP_REMOVED lines=13> */
.L_x_372:
[----:B------:R-:W-:Y:S05]  /*1e680*/  BSYNC B1 ;  /* 0x0000000000017941 */ /* 0x000fea0003800000 */
.L_x_371:
        /* <DEDUP_REMOVED lines=13> */
.L_x_374:
[----:B------:R-:W-:Y:S05]  /*1e760*/  BSYNC B1 ;  /* 0x0000000000017941 */ /* 0x000fea0003800000 */
.L_x_373:
        /* <DEDUP_REMOVED lines=13> */
.L_x_376:
[----:B------:R-:W-:Y:S05]  /*1e840*/  BSYNC B1 ;  /* 0x0000000000017941 */ /* 0x000fea0003800000 */
.L_x_375:
        /* <DEDUP_REMOVED lines=13> */
.L_x_378:
[----:B------:R-:W-:Y:S05]  /*1e920*/  BSYNC B1 ;  /* 0x0000000000017941 */ /* 0x000fea0003800000 */
.L_x_377:
        /* <DEDUP_REMOVED lines=13> */
.L_x_380:
[----:B------:R-:W-:Y:S05]  /*1ea00*/  BSYNC B1 ;  /* 0x0000000000017941 */ /* 0x000fea0003800000 */
.L_x_379:
        /* <DEDUP_REMOVED lines=13> */
.L_x_382:
[----:B------:R-:W-:Y:S05]  /*1eae0*/  BSYNC B1 ;  /* 0x0000000000017941 */ /* 0x000fea0003800000 */
.L_x_381:
        /* <DEDUP_REMOVED lines=13> */
.L_x_384:
[----:B------:R-:W-:Y:S05]  /*1ebc0*/  BSYNC B1 ;  /* 0x0000000000017941 */ /* 0x000fea0003800000 */
.L_x_383:
        /* <DEDUP_REMOVED lines=13> */
.L_x_386:
[----:B------:R-:W-:Y:S05]  /*1eca0*/  BSYNC B1 ;  /* 0x0000000000017941 */ /* 0x000fea0003800000 */
.L_x_385:
        /* <DEDUP_REMOVED lines=13> */
.L_x_388:
[----:B------:R-:W-:Y:S05]  /*1ed80*/  BSYNC B1 ;  /* 0x0000000000017941 */ /* 0x000fea0003800000 */
.L_x_387:
        /* <DEDUP_REMOVED lines=13> */
.L_x_390:
[----:B------:R-:W-:Y:S05]  /*1ee60*/  BSYNC B1 ;  /* 0x0000000000017941 */ /* 0x000fea0003800000 */
.L_x_389:
        /* <DEDUP_REMOVED lines=13> */
.L_x_392:
[----:B------:R-:W-:Y:S05]  /*1ef40*/  BSYNC B1 ;  /* 0x0000000000017941 */ /* 0x000fea0003800000 */
.L_x_391:
        /* <DEDUP_REMOVED lines=13> */
.L_x_394:
[----:B------:R-:W-:Y:S05]  /*1f020*/  BSYNC B1 ;  /* 0x0000000000017941 */ /* 0x000fea0003800000 */
.L_x_393:
        /* <DEDUP_REMOVED lines=13> */
.L_x_396:
[----:B------:R-:W-:Y:S05]  /*1f100*/  BSYNC B1 ;  /* 0x0000000000017941 */ /* 0x000fea0003800000 */
.L_x_395:
        /* <DEDUP_REMOVED lines=13> */
.L_x_398:
[----:B------:R-:W-:Y:S05]  /*1f1e0*/  BSYNC B1 ;  /* 0x0000000000017941 */ /* 0x000fea0003800000 */
.L_x_397:
        /* <DEDUP_REMOVED lines=13> */
.L_x_400:
[----:B------:R-:W-:Y:S05]  /*1f2c0*/  BSYNC B1 ;  /* 0x0000000000017941 */ /* 0x000fea0003800000 */
.L_x_399:
        /* <DEDUP_REMOVED lines=13> */
.L_x_402:
[----:B------:R-:W-:Y:S05]  /*1f3a0*/  BSYNC B1 ;  /* 0x0000000000017941 */ /* 0x000fea0003800000 */
.L_x_401:
        /* <DEDUP_REMOVED lines=13> */
.L_x_404:
[----:B------:R-:W-:Y:S05]  /*1f480*/  BSYNC B1 ;  /* 0x0000000000017941 */ /* 0x000fea0003800000 */
.L_x_403:
        /* <DEDUP_REMOVED lines=13> */
.L_x_406:
[----:B------:R-:W-:Y:S05]  /*1f560*/  BSYNC B1 ;  /* 0x0000000000017941 */ /* 0x000fea0003800000 */
.L_x_405:
        /* <DEDUP_REMOVED lines=13> */
.L_x_408:
[----:B------:R-:W-:Y:S05]  /*1f640*/  BSYNC B1 ;  /* 0x0000000000017941 */ /* 0x000fea0003800000 */
.L_x_407:
        /* <DEDUP_REMOVED lines=13> */
.L_x_410:
[----:B------:R-:W-:Y:S05]  /*1f720*/  BSYNC B1 ;  /* 0x0000000000017941 */ /* 0x000fea0003800000 */
.L_x_409:
        /* <DEDUP_REMOVED lines=13> */
.L_x_412:
[----:B------:R-:W-:Y:S05]  /*1f800*/  BSYNC B1 ;  /* 0x0000000000017941 */ /* 0x000fea0003800000 */
.L_x_411:
        /* <DEDUP_REMOVED lines=13> */
.L_x_414:
[----:B------:R-:W-:Y:S05]  /*1f8e0*/  BSYNC B1 ;  /* 0x0000000000017941 */ /* 0x000fea0003800000 */
.L_x_413:
        /* <DEDUP_REMOVED lines=13> */
.L_x_416:
[----:B------:R-:W-:Y:S05]  /*1f9c0*/  BSYNC B1 ;  /* 0x0000000000017941 */ /* 0x000fea0003800000 */
.L_x_415:
        /* <DEDUP_REMOVED lines=13> */
.L_x_418:
[----:B------:R-:W-:Y:S05]  /*1faa0*/  BSYNC B1 ;  /* 0x0000000000017941 */ /* 0x000fea0003800000 */
.L_x_417:
        /* <DEDUP_REMOVED lines=13> */
.L_x_420:
[----:B------:R-:W-:Y:S05]  /*1fb80*/  BSYNC B1 ;  /* 0x0000000000017941 */ /* 0x000fea0003800000 */
.L_x_419:
        /* <DEDUP_REMOVED lines=13> */
.L_x_422:
[----:B------:R-:W-:Y:S05]  /*1fc60*/  BSYNC B1 ;  /* 0x0000000000017941 */ /* 0x000fea0003800000 */
.L_x_421:
        /* <DEDUP_REMOVED lines=13> */
.L_x_424:
[----:B------:R-:W-:Y:S05]  /*1fd40*/  BSYNC B1 ;  /* 0x0000000000017941 */ /* 0x000fea0003800000 */
.L_x_423:
        /* <DEDUP_REMOVED lines=13> */
.L_x_426:
[----:B------:R-:W-:Y:S05]  /*1fe20*/  BSYNC B1 ;  /* 0x0000000000017941 */ /* 0x000fea0003800000 */
.L_x_425:
        /* <DEDUP_REMOVED lines=13> */
.L_x_428:
[----:B------:R-:W-:Y:S05]  /*1ff00*/  BSYNC B1 ;  /* 0x0000000000017941 */ /* 0x000fea0003800000 */
.L_x_427:
        /* <DEDUP_REMOVED lines=13> */
.L_x_430:
[----:B------:R-:W-:Y:S05]  /*1ffe0*/  BSYNC B1 ;  /* 0x0000000000017941 */ /* 0x000fea0003800000 */
.L_x_429:
        /* <DEDUP_REMOVED lines=13> */
.L_x_432:
[----:B------:R-:W-:Y:S05]  /*200c0*/  BSYNC B1 ;  /* 0x0000000000017941 */ /* 0x000fea0003800000 */
.L_x_431:
        /* <DEDUP_REMOVED lines=13> */
.L_x_434:
[----:B------:R-:W-:Y:S05]  /*201a0*/  BSYNC B1 ;  /* 0x0000000000017941 */ /* 0x000fea0003800000 */
.L_x_433:
        /* <DEDUP_REMOVED lines=13> */
.L_x_436:
[----:B------:R-:W-:Y:S05]  /*20280*/  BSYNC B1 ;  /* 0x0000000000017941 */ /* 0x000fea0003800000 */
.L_x_435:
        /* <DEDUP_REMOVED lines=13> */
.L_x_438:
[----:B------:R-:W-:Y:S05]  /*20360*/  BSYNC B1 ;  /* 0x0000000000017941 */ /* 0x000fea0003800000 */
.L_x_437:
        /* <DEDUP_REMOVED lines=13> */
.L_x_440:
[----:B------:R-:W-:Y:S05]  /*20440*/  BSYNC B1 ;  /* 0x0000000000017941 */ /* 0x000fea0003800000 */
.L_x_439:
        /* <DEDUP_REMOVED lines=13> */
.L_x_442:
[----:B------:R-:W-:Y:S05]  /*20520*/  BSYNC B1 ;  /* 0x0000000000017941 */ /* 0x000fea0003800000 */
.L_x_441:
        /* <DEDUP_REMOVED lines=13> */
.L_x_444:
[----:B------:R-:W-:Y:S05]  /*20600*/  BSYNC B1 ;  /* 0x0000000000017941 */ /* 0x000fea0003800000 */
.L_x_443:
        /* <DEDUP_REMOVED lines=13> */
.L_x_446:
[----:B------:R-:W-:Y:S05]  /*206e0*/  BSYNC B1 ;  /* 0x0000000000017941 */ /* 0x000fea0003800000 */
.L_x_445:
        /* <DEDUP_REMOVED lines=13> */
.L_x_448:
[----:B------:R-:W-:Y:S05]  /*207c0*/  BSYNC B1 ;  /* 0x0000000000017941 */ /* 0x000fea0003800000 */
.L_x_447:
        /* <DEDUP_REMOVED lines=13> */
.L_x_450:
[----:B------:R-:W-:Y:S05]  /*208a0*/  BSYNC B1 ;  /* 0x0000000000017941 */ /* 0x000fea0003800000 */
.L_x_449:
        /* <DEDUP_REMOVED lines=13> */
.L_x_452:
[----:B------:R-:W-:Y:S05]  /*20980*/  BSYNC B1 ;  /* 0x0000000000017941 */ /* 0x000fea0003800000 */
.L_x_451:
        /* <DEDUP_REMOVED lines=13> */
.L_x_454:
[----:B------:R-:W-:Y:S05]  /*20a60*/  BSYNC B1 ;  /* 0x0000000000017941 */ /* 0x000fea0003800000 */
.L_x_453:
        /* <DEDUP_REMOVED lines=13> */
.L_x_456:
[----:B------:R-:W-:Y:S05]  /*20b40*/  BSYNC B1 ;  /* 0x0000000000017941 */ /* 0x000fea0003800000 */
.L_x_455:
        /* <DEDUP_REMOVED lines=13> */
.L_x_458:
[----:B------:R-:W-:Y:S05]  /*20c20*/  BSYNC B1 ;  /* 0x0000000000017941 */ /* 0x000fea0003800000 */
.L_x_457:
        /* <DEDUP_REMOVED lines=13> */
.L_x_460:
[----:B------:R-:W-:Y:S05]  /*20d00*/  BSYNC B1 ;  /* 0x0000000000017941 */ /* 0x000fea0003800000 */
.L_x_459:
        /* <DEDUP_REMOVED lines=13> */
.L_x_462:
[----:B------:R-:W-:Y:S05]  /*20de0*/  BSYNC B1 ;  /* 0x0000000000017941 */ /* 0x000fea0003800000 */
.L_x_461:
        /* <DEDUP_REMOVED lines=13> */
.L_x_464:
[----:B------:R-:W-:Y:S05]  /*20ec0*/  BSYNC B1 ;  /* 0x0000000000017941 */ /* 0x000fea0003800000 */
.L_x_463:
        /* <DEDUP_REMOVED lines=13> */
.L_x_466:
[----:B------:R-:W-:Y:S05]  /*20fa0*/  BSYNC B1 ;  /* 0x0000000000017941 */ /* 0x000fea0003800000 */
.L_x_465:
        /* <DEDUP_REMOVED lines=13> */
.L_x_468:
[----:B------:R-:W-:Y:S05]  /*21080*/  BSYNC B1 ;  /* 0x0000000000017941 */ /* 0x000fea0003800000 */
.L_x_467:
        /* <DEDUP_REMOVED lines=13> */
.L_x_470:
[----:B------:R-:W-:Y:S05]  /*21160*/  BSYNC B1 ;  /* 0x0000000000017941 */ /* 0x000fea0003800000 */
.L_x_469:
        /* <DEDUP_REMOVED lines=13> */
.L_x_472:
[----:B------:R-:W-:Y:S05]  /*21240*/  BSYNC B1 ;  /* 0x0000000000017941 */ /* 0x000fea0003800000 */
.L_x_471:
        /* <DEDUP_REMOVED lines=13> */
.L_x_474:
[----:B------:R-:W-:Y:S05]  /*21320*/  BSYNC B1 ;  /* 0x0000000000017941 */ /* 0x000fea0003800000 */
.L_x_473:
        /* <DEDUP_REMOVED lines=13> */
.L_x_476:
[----:B------:R-:W-:Y:S05]  /*21400*/  BSYNC B1 ;  /* 0x0000000000017941 */ /* 0x000fea0003800000 */
.L_x_475:
        /* <DEDUP_REMOVED lines=13> */
.L_x_478:
[----:B------:R-:W-:Y:S05]  /*214e0*/  BSYNC B1 ;  /* 0x0000000000017941 */ /* 0x000fea0003800000 */
.L_x_477:
        /* <DEDUP_REMOVED lines=13> */
.L_x_480:
[----:B------:R-:W-:Y:S05]  /*215c0*/  BSYNC B1 ;  /* 0x0000000000017941 */ /* 0x000fea0003800000 */
.L_x_479:
        /* <DEDUP_REMOVED lines=13> */
.L_x_482:
[----:B------:R-:W-:Y:S05]  /*216a0*/  BSYNC B1 ;  /* 0x0000000000017941 */ /* 0x000fea0003800000 */
.L_x_481:
        /* <DEDUP_REMOVED lines=13> */
.L_x_484:
[----:B------:R-:W-:Y:S05]  /*21780*/  BSYNC B1 ;  /* 0x0000000000017941 */ /* 0x000fea0003800000 */
.L_x_483:
        /* <DEDUP_REMOVED lines=13> */
.L_x_486:
[----:B------:R-:W-:Y:S05]  /*21860*/  BSYNC B1 ;  /* 0x0000000000017941 */ /* 0x000fea0003800000 */
.L_x_485:
        /* <DEDUP_REMOVED lines=13> */
.L_x_488:
[----:B------:R-:W-:Y:S05]  /*21940*/  BSYNC B1 ;  /* 0x0000000000017941 */ /* 0x000fea0003800000 */
.L_x_487:
        /* <DEDUP_REMOVED lines=13> */
.L_x_490:
[----:B------:R-:W-:Y:S05]  /*21a20*/  BSYNC B1 ;  /* 0x0000000000017941 */ /* 0x000fea0003800000 */
.L_x_489:
        /* <DEDUP_REMOVED lines=13> */
.L_x_492:
[----:B------:R-:W-:Y:S05]  /*21b00*/  BSYNC B1 ;  /* 0x0000000000017941 */ /* 0x000fea0003800000 */
.L_x_491:
        /* <DEDUP_REMOVED lines=13> */
.L_x_494:
[----:B------:R-:W-:Y:S05]  /*21be0*/  BSYNC B1 ;  /* 0x0000000000017941 */ /* 0x000fea0003800000 */
.L_x_493:
        /* <DEDUP_REMOVED lines=13> */
.L_x_496:
[----:B------:R-:W-:Y:S05]  /*21cc0*/  BSYNC B1 ;  /* 0x0000000000017941 */ /* 0x000fea0003800000 */
.L_x_495:
        /* <DEDUP_REMOVED lines=13> */
.L_x_498:
[----:B------:R-:W-:Y:S05]  /*21da0*/  BSYNC B1 ;  /* 0x0000000000017941 */ /* 0x000fea0003800000 */
.L_x_497:
        /* <DEDUP_REMOVED lines=13> */
.L_x_500:
[----:B------:R-:W-:Y:S05]  /*21e80*/  BSYNC B1 ;  /* 0x0000000000017941 */ /* 0x000fea0003800000 */
.L_x_499:
        /* <DEDUP_REMOVED lines=13> */
.L_x_502:
[----:B------:R-:W-:Y:S05]  /*21f60*/  BSYNC B1 ;  /* 0x0000000000017941 */ /* 0x000fea0003800000 */
.L_x_501:
        /* <DEDUP_REMOVED lines=13> */
.L_x_504:
[----:B------:R-:W-:Y:S05]  /*22040*/  BSYNC B1 ;  /* 0x0000000000017941 */ /* 0x000fea0003800000 */
.L_x_503:
        /* <DEDUP_REMOVED lines=13> */
.L_x_506:
[----:B------:R-:W-:Y:S05]  /*22120*/  BSYNC B1 ;  /* 0x0000000000017941 */ /* 0x000fea0003800000 */
.L_x_505:
        /* <DEDUP_REMOVED lines=13> */
.L_x_508:
[----:B------:R-:W-:Y:S05]  /*22200*/  BSYNC B1 ;  /* 0x0000000000017941 */ /* 0x000fea0003800000 */
.L_x_507:
        /* <DEDUP_REMOVED lines=13> */
.L_x_510:
[----:B------:R-:W-:Y:S05]  /*222e0*/  BSYNC B1 ;  /* 0x0000000000017941 */ /* 0x000fea0003800000 */
.L_x_509:
        /* <DEDUP_REMOVED lines=13> */
.L_x_512:
[----:B------:R-:W-:Y:S05]  /*223c0*/  BSYNC B1 ;  /* 0x0000000000017941 */ /* 0x000fea0003800000 */
.L_x_511:
        /* <DEDUP_REMOVED lines=13> */
.L_x_514:
[----:B------:R-:W-:Y:S05]  /*224a0*/  BSYNC B1 ;  /* 0x0000000000017941 */ /* 0x000fea0003800000 */
.L_x_513:
        /* <DEDUP_REMOVED lines=13> */
.L_x_516:
[----:B------:R-:W-:Y:S05]  /*22580*/  BSYNC B1 ;  /* 0x0000000000017941 */ /* 0x000fea0003800000 */
.L_x_515:
        /* <DEDUP_REMOVED lines=13> */
.L_x_518:
[----:B------:R-:W-:Y:S05]  /*22660*/  BSYNC B1 ;  /* 0x0000000000017941 */ /* 0x000fea0003800000 */
.L_x_517:
        /* <DEDUP_REMOVED lines=13> */
.L_x_520:
[----:B------:R-:W-:Y:S05]  /*22740*/  BSYNC B1 ;  /* 0x0000000000017941 */ /* 0x000fea0003800000 */
.L_x_519:
        /* <DEDUP_REMOVED lines=13> */
.L_x_522:
[----:B------:R-:W-:Y:S05]  /*22820*/  BSYNC B1 ;  /* 0x0000000000017941 */ /* 0x000fea0003800000 */
.L_x_521:
        /* <DEDUP_REMOVED lines=13> */
.L_x_524:
[----:B------:R-:W-:Y:S05]  /*22900*/  BSYNC B1 ;  /* 0x0000000000017941 */ /* 0x000fea0003800000 */
.L_x_523:
        /* <DEDUP_REMOVED lines=13> */
.L_x_526:
[----:B------:R-:W-:Y:S05]  /*229e0*/  BSYNC B1 ;  /* 0x0000000000017941 */ /* 0x000fea0003800000 */
.L_x_525:
        /* <DEDUP_REMOVED lines=13> */
.L_x_528:
[----:B------:R-:W-:Y:S05]  /*22ac0*/  BSYNC B1 ;  /* 0x0000000000017941 */ /* 0x000fea0003800000 */
.L_x_527:
        /* <DEDUP_REMOVED lines=13> */
.L_x_530:
[----:B------:R-:W-:Y:S05]  /*22ba0*/  BSYNC B1 ;  /* 0x0000000000017941 */ /* 0x000fea0003800000 */
.L_x_529:
        /* <DEDUP_REMOVED lines=13> */
.L_x_532:
[----:B------:R-:W-:Y:S05]  /*22c80*/  BSYNC B1 ;  /* 0x0000000000017941 */ /* 0x000fea0003800000 */
.L_x_531:
        /* <DEDUP_REMOVED lines=13> */
.L_x_534:
[----:B------:R-:W-:Y:S05]  /*22d60*/  BSYNC B1 ;  /* 0x0000000000017941 */ /* 0x000fea0003800000 */
.L_x_533:
        /* <DEDUP_REMOVED lines=13> */
.L_x_536:
[----:B------:R-:W-:Y:S05]  /*22e40*/  BSYNC B1 ;  /* 0x0000000000017941 */ /* 0x000fea0003800000 */
.L_x_535:
        /* <DEDUP_REMOVED lines=13> */
.L_x_538:
[----:B------:R-:W-:Y:S05]  /*22f20*/  BSYNC B1 ;  /* 0x0000000000017941 */ /* 0x000fea0003800000 */
.L_x_537:
        /* <DEDUP_REMOVED lines=13> */
.L_x_540:
[----:B------:R-:W-:Y:S05]  /*23000*/  BSYNC B1 ;  /* 0x0000000000017941 */ /* 0x000fea0003800000 */
.L_x_539:
        /* <DEDUP_REMOVED lines=13> */
.L_x_542:
[----:B------:R-:W-:Y:S05]  /*230e0*/  BSYNC B1 ;  /* 0x0000000000017941 */ /* 0x000fea0003800000 */
.L_x_541:
        /* <DEDUP_REMOVED lines=13> */
.L_x_544:
[----:B------:R-:W-:Y:S05]  /*231c0*/  BSYNC B1 ;  /* 0x0000000000017941 */ /* 0x000fea0003800000 */
.L_x_543:
[----:B--234-:R-:W2:Y:S01]  /*231d0*/  LDL.LU R3, [R1+0x444] ;  /* 0x0004440001037983 */ /* 0x01cea20000300800 */
[----:B-----5:R-:W-:Y:S01]  /*231e0*/  LOP3.LUT R6, R6, 0xff, RZ, 0xc0, !PT ;  /* 0x000000ff06067812 */ /* 0x020fe200078ec0ff */
[----:B------:R-:W-:Y:S01]  /*231f0*/  BSSY B1, `(.L_x_545) ;  /* 0x000000b000017945 */ /* 0x000fe20003800000 */
[----:B------:R-:W-:Y:S02]  /*23200*/  ISETP.LT.OR P2, PT, R0, 0xf9, !P1 ;  /* 0x000000f90000780c */ /* 0x000fe40004f41670 */
[----:B------:R-:W-:Y:S02]  /*23210*/  F2FP.F16.E5M2.UNPACK_B R6, R6 ;  /* 0x00000006ff06723e */ /* 0x000fe400020004ff */
[----:B------:R-:W-:-:S03]  /*23220*/  PRMT R2, RZ, 0x7610, R2 ;  /* 0x00007610ff027816 */ /* 0x000fc60000000002 */
[----:B------:R-:W-:-:S05]  /*23230*/  HADD2.F32 R6, -RZ, R6.H0_H0 ;  /* 0x20000006ff067230 */ /* 0x000fca0000004100 */
[----:B------:R-:W-:-:S04]  /*23240*/  FMUL R6, R6, UR21 ;  /* 0x0000001506067c20 */ /* 0x000fc80008400000 */
[----:B--2---:R-:W-:-:S05]  /*23250*/  FFMA R6, R3, UR20, R6 ;  /* 0x0000001403067c23 */ /* 0x004fca0008000006 */
[----:B------:R-:W-:-:S05]  /*23260*/  F2FP.SATFINITE.E5M2.F32.PACK_AB_MERGE_C R3, RZ, R6, RZ ;  /* 0x00000006ff03723e */ /* 0x000fca00048060ff */
[----:B------:R2:W-:Y:S01]  /*23270*/  @!P0 STG.E.U8 desc[UR14][R30.64+0xf9], R3 ;  /* 0x0000f9031e008986 */ /* 0x0005e2000c10110e */
[----:B------:R-:W-:Y:S05]  /*23280*/  @P2 BRA `(.L_x_546) ;  /* 0x0000000000042947 */ /* 0x000fea0003800000 */
[----:B------:R3:W5:Y:S02]  /*23290*/  LDG.E.U8 R2, desc[UR14][R4.64+0xf8] ;  /* 0x0000f80e04027981 */ /* 0x000764000c1e1100 */
.L_x_546:
[----:B------:R-:W-:Y:S05]  /*232a0*/  BSYNC B1 ;  /* 0x0000000000017941 */ /* 0x000fea0003800000 */
.L_x_545:
[----:B--2---:R-:W2:Y:S01]  /*232b0*/  LDL.LU R3, [R1+0x448] ;  /* 0x0004480001037983 */ /* 0x004ea20000300800 */
        /* <DEDUP_REMOVED lines=12> */
.L_x_548:
[----:B------:R-:W-:Y:S05]  /*23380*/  BSYNC B1 ;  /* 0x0000000000017941 */ /* 0x000fea0003800000 */
.L_x_547:
[----:B------:R-:W-:Y:S05]  /*23390*/  @P1 BRA `(.L_x_549) ;  /* 0x0000004800841947 */ /* 0x000fea0003800000 */
[----:B------:R-:W2:Y:S01]  /*233a0*/  LDL.LU R2, [R1+0x44c] ;  /* 0x00044c0001027983 */ /* 0x000ea20000300800 */
[----:B-----5:R-:W-:-:S04]  /*233b0*/  LOP3.LUT R0, R0, 0xff, RZ, 0xc0, !PT ;  /* 0x000000ff00007812 */ /* 0x020fc800078ec0ff */
[----:B------:R-:W-:-:S05]  /*233c0*/  F2FP.F16.E5M2.UNPACK_B R0, R0 ;  /* 0x00000000ff00723e */ /* 0x000fca00020004ff */
[----:B------:R-:W-:-:S05]  /*233d0*/  HADD2.F32 R0, -RZ, R0.H0_H0 ;  /* 0x20000000ff007230 */ /* 0x000fca0000004100 */
[----:B------:R-:W-:-:S04]  /*233e0*/  FMUL R0, R0, UR21 ;  /* 0x0000001500007c20 */ /* 0x000fc80008400000 */
[----:B--2---:R-:W-:-:S05]  /*233f0*/  FFMA R0, R2, UR20, R0 ;  /* 0x0000001402007c23 */ /* 0x004fca0008000000 */
[----:B------:R-:W-:-:S05]  /*23400*/  F2FP.SATFINITE.E5M2.F32.PACK_AB_MERGE_C R3, RZ, R0, RZ ;  /* 0x00000000ff03723e */ /* 0x000fca00048060ff */
[----:B------:R2:W-:Y:S01]  /*23410*/  STG.E.U8 desc[UR14][R28.64+0xf9], R3 ;  /* 0x0000f9031c007986 */ /* 0x0005e2000c10110e */
[----:B------:R-:W-:Y:S05]  /*23420*/  BRA `(.L_x_549) ;  /* 0x0000004800607947 */ /* 0x000fea0003800000 */
.L_x_36:
[----:B------:R-:W-:Y:S01]  /*23430*/  ISETP.GE.AND P3, PT, R34, 0x1, PT ;  /* 0x000000012200780c */ /* 0x000fe20003f66270 */
[----:B-----5:R-:W-:Y:S01]  /*23440*/  FMUL R2, R2, UR20 ;  /* 0x0000001402027c20 */ /* 0x020fe20008400000 */
[----:B------:R-:W2:Y:S02]  /*23450*/  LDL.LU R40, [R1+0x200] ;  /* 0x0002000001287983 */ /* 0x000ea40000300800 */
[----:B------:R-:W-:Y:S02]  /*23460*/  ISETP.LT.OR P0, PT, R0, 0x1, !P3 ;  /* 0x000000010000780c */ /* 0x000fe40005f01670 */
[----:B------:R-:W-:Y:S01]  /*23470*/  F2FP.SATFINITE.E5M2.F32.PACK_AB_MERGE_C R2, RZ, R2, RZ ;  /* 0x00000002ff02723e */ /* 0x000fe200048060ff */
[----:B------:R-:W-:Y:S01]  /*23480*/  FMUL R3, R3, UR20 ;  /* 0x0000001403037c20 */ /* 0x000fe20008400000 */
[----:B------:R-:W-:Y:S01]  /*23490*/  ISETP.GE.AND P2, PT, R34, 0x9, PT ;  /* 0x000000092200780c */ /* 0x000fe20003f46270 */
[----:B------:R-:W-:Y:S01]  /*234a0*/  FMUL R4, R4, UR20 ;  /* 0x0000001404047c20 */ /* 0x000fe20008400000 */
[----:B------:R-:W-:Y:S01]  /*234b0*/  FMUL R5, R5, UR20 ;  /* 0x0000001405057c20 */ /* 0x000fe20008400000 */
[----:B------:R-:W-:Y:S01]  /*234c0*/  ISETP.LT.OR P1, PT, R0, 0x9, !P3 ;  /* 0x000000090000780c */ /* 0x000fe20005f21670 */
[----:B------:R-:W-:Y:S01]  /*234d0*/  FMUL R6, R6, UR20 ;  /* 0x0000001406067c20 */ /* 0x000fe20008400000 */
[----:B------:R-:W-:Y:S01]  /*234e0*/  ISETP.LT.OR P5, PT, R0, 0xa, !P3 ;  /* 0x0000000a0000780c */ /* 0x000fe20005fa1670 */
[----:B------:R-:W-:Y:S01]  /*234f0*/  FMUL R7, R7, UR20 ;  /* 0x0000001407077c20 */ /* 0x000fe20008400000 */
[----:B------:R-:W-:Y:S01]  /*23500*/  FMUL R8, R8, UR20 ;  /* 0x0000001408087c20 */ /* 0x000fe20008400000 */
[----:B------:R-:W-:Y:S01]  /*23510*/  FMUL R9, R9, UR20 ;  /* 0x0000001409097c20 */ /* 0x000fe20008400000 */
[----:B------:R-:W-:Y:S01]  /*23520*/  @!P0 STG.E.U8 desc[UR14][R24.64], R2 ;  /* 0x0000000218008986 */ /* 0x000fe2000c10110e */
[----:B------:R-:W-:-:S02]  /*23530*/  ISETP.LT.OR P0, PT, R0, 0x2, !P3 ;  /* 0x000000020000780c */ /* 0x000fc40005f01670 */
[----:B------:R-:W-:Y:S01]  /*23540*/  F2FP.SATFINITE.E5M2.F32.PACK_AB_MERGE_C R3, RZ, R3, RZ ;  /* 0x00000003ff03723e */ /* 0x000fe200048060ff */
[----:B------:R-:W-:Y:S01]  /*23550*/  FMUL R10, R10, UR20 ;  /* 0x000000140a0a7c20 */ /* 0x000fe20008400000 */
[----:B------:R-:W-:Y:S01]  /*23560*/  F2FP.SATFINITE.E5M2.F32.PACK_AB_MERGE_C R4, RZ, R4, RZ ;  /* 0x00000004ff04723e */ /* 0x000fe200048060ff */
[----:B------:R-:W-:Y:S01]  /*23570*/  FMUL R11, R11, UR20 ;  /* 0x000000140b0b7c20 */ /* 0x000fe20008400000 */
[----:B------:R-:W-:Y:S01]  /*23580*/  FMUL R12, R12, UR20 ;  /* 0x000000140c0c7c20 */ /* 0x000fe20008400000 */
[----:B------:R-:W-:Y:S01]  /*23590*/  FMUL R13, R13, UR20 ;  /* 0x000000140d0d7c20 */ /* 0x000fe20008400000 */
[----:B------:R-:W-:Y:S01]  /*235a0*/  FMUL R14, R14, UR20 ;  /* 0x000000140e0e7c20 */ /* 0x000fe20008400000 */
[----:B------:R-:W-:Y:S01]  /*235b0*/  FMUL R15, R15, UR20 ;  /* 0x000000140f0f7c20 */ /* 0x000fe20008400000 */
[----:B------:R-:W-:Y:S01]  /*235c0*/  FMUL R16, R16, UR20 ;  /* 0x0000001410107c20 */ /* 0x000fe20008400000 */
[----:B------:R-:W-:Y:S01]  /*235d0*/  FMUL R17, R17, UR20 ;  /* 0x0000001411117c20 */ /* 0x000fe20008400000 */
[----:B------:R-:W-:Y:S01]  /*235e0*/  FMUL R18, R18, UR20 ;  /* 0x0000001412127c20 */ /* 0x000fe20008400000 */
[----:B------:R0:W-:Y:S01]  /*235f0*/  @!P0 STG.E.U8 desc[UR14][R24.64+0x1], R3 ;  /* 0x0000010318008986 */ /* 0x0001e2000c10110e */
[----:B------:R-:W-:-:S02]  /*23600*/  ISETP.LT.OR P0, PT, R0, 0x1, !P2 ;  /* 0x000000010000780c */ /* 0x000fc40005701670 */
[----:B------:R-:W-:Y:S01]  /*23610*/  F2FP.SATFINITE.E5M2.F32.PACK_AB_MERGE_C R5, RZ, R5, RZ ;  /* 0x00000005ff05723e */ /* 0x000fe200048060ff */
[----:B------:R-:W-:Y:S01]  /*23620*/  FMUL R19, R19, UR20 ;  /* 0x0000001413137c20 */ /* 0x000fe20008400000 */
[----:B------:R-:W-:Y:S01]  /*23630*/  FMUL R20, R20, UR20 ;  /* 0x0000001414147c20 */ /* 0x000fe20008400000 */
[----:B------:R-:W-:Y:S01]  /*23640*/  FMUL R21, R21, UR20 ;  /* 0x0000001415157c20 */ /* 0x000fe20008400000 */
[----:B------:R-:W3:Y:S07]  /*23650*/  LDL.LU R39, [R1+0x204] ;  /* 0x0002040001277983 */ /* 0x000eee0000300800 */
[----:B------:R-:W-:Y:S01]  /*23660*/  @!P0 STG.E.U8 desc[UR14][R26.64], R4 ;  /* 0x000000041a008986 */ /* 0x000fe2000c10110e */
[----:B------:R-:W-:-:S02]  /*23670*/  ISETP.LT.OR P0, PT, R0, 0x2, !P2 ;  /* 0x000000020000780c */ /* 0x000fc40005701670 */
[----:B------:R-:W-:Y:S01]  /*23680*/  F2FP.SATFINITE.E5M2.F32.PACK_AB_MERGE_C R6, RZ, R6, RZ ;  /* 0x00000006ff06723e */ /* 0x000fe200048060ff */
[----:B------:R-:W-:Y:S01]  /*23690*/  FMUL R22, R22, UR20 ;  /* 0x0000001416167c20 */ /* 0x000fe20008400000 */
[----:B------:R-:W-:Y:S01]  /*236a0*/  F2FP.SATFINITE.E5M2.F32.PACK_AB_MERGE_C R7, RZ, R7, RZ ;  /* 0x00000007ff07723e */ /* 0x000fe200048060ff */
[----:B------:R-:W4:Y:S08]  /*236b0*/  LDL.LU R35, [R1+0x208] ;  /* 0x0002080001237983 */ /* 0x000f300000300800 */
[----:B------:R1:W-:Y:S01]  /*236c0*/  @!P0 STG.E.U8 desc[UR14][R26.64+0x1], R5 ;  /* 0x000001051a008986 */ /* 0x0003e2000c10110e */
[----:B------:R-:W-:-:S02]  /*236d0*/  ISETP.LT.OR P0, PT, R0, 0x9, !P2 ;  /* 0x000000090000780c */ /* 0x000fc40005701670 */
[----:B------:R-:W-:Y:S01]  /*236e0*/  F2FP.SATFINITE.E5M2.F32.PACK_AB_MERGE_C R8, RZ, R8, RZ ;  /* 0x00000008ff08723e */ /* 0x000fe200048060ff */
[----:B------:R-:W-:Y:S01]  /*236f0*/  @!P1 STG.E.U8 desc[UR14][R24.64+0x8], R6 ;  /* 0x0000080618009986 */ /* 0x000fe2000c10110e */
[----:B------:R-:W-:-:S03]  /*23700*/  ISETP.LT.OR P1, PT, R0, 0xa, !P2 ;  /* 0x0000000a0000780c */ /* 0x000fc60005721670 */
[----:B------:R-:W-:Y:S01]  /*23710*/  @!P5 STG.E.U8 desc[UR14][R24.64+0x9], R7 ;  /* 0x000009071800d986 */ /* 0x000fe2000c10110e */
[C---:B------:R-:W-:Y:S02]  /*23720*/  ISETP.LT.OR P5, PT, R0.reuse, 0x11, !P3 ;  /* 0x000000110000780c */ /* 0x040fe40005fa1670 */
[----:B------:R-:W-:Y:S01]  /*23730*/  F2FP.SATFINITE.E5M2.F32.PACK_AB_MERGE_C R9, RZ, R9, RZ ;  /* 0x00000009ff09723e */ /* 0x000fe200048060ff */
[----:B------:R-:W-:Y:S01]  /*23740*/  FMUL R23, R23, UR20 ;  /* 0x0000001417177c20 */ /* 0x000fe20008400000 */
[----:B------:R-:W-:Y:S01]  /*23750*/  F2FP.SATFINITE.E5M2.F32.PACK_AB_MERGE_C R10, RZ, R10, RZ ;  /* 0x0000000aff0a723e */ /* 0x000fe200048060ff */
[----:B------:R-:W-:Y:S01]  /*23760*/  @!P0 STG.E.U8 desc[UR14][R26.64+0x8], R8 ;  /* 0x000008081a008986 */ /* 0x000fe2000c10110e */
[C---:B------:R-:W-:Y:S02]  /*23770*/  ISETP.LT.OR P0, PT, R0.reuse, 0x12, !P3 ;  /* 0x000000120000780c */ /* 0x040fe40005f01670 */
[----:B------:R-:W-:Y:S01]  /*23780*/  F2FP.SATFINITE.E5M2.F32.PACK_AB_MERGE_C R11, RZ, R11, RZ ;  /* 0x0000000bff0b723e */ /* 0x000fe200048060ff */
[----:B------:R-:W-:Y:S01]  /*23790*/  @!P1 STG.E.U8 desc[UR14][R26.64+0x9], R9 ;  /* 0x000009091a009986 */ /* 0x000fe2000c10110e */
[----:B------:R-:W-:-:S03]  /*237a0*/  ISETP.LT.OR P1, PT, R0, 0x11, !P2 ;  /* 0x000000110000780c */ /* 0x000fc60005721670 */
[----:B------:R-:W-:Y:S01]  /*237b0*/  @!P5 STG.E.U8 desc[UR14][R24.64+0x10], R10 ;  /* 0x0000100a1800d986 */ /* 0x000fe2000c10110e */
[C---:B------:R-:W-:Y:S02]  /*237c0*/  ISETP.LT.OR P5, PT, R0.reuse, 0x12, !P2 ;  /* 0x000000120000780c */ /* 0x040fe400057a1670 */
[----:B------:R-:W-:Y:S01]  /*237d0*/  F2FP.SATFINITE.E5M2.F32.PACK_AB_MERGE_C R12, RZ, R12, RZ ;  /* 0x0000000cff0c723e */ /* 0x000fe200048060ff */
[----:B------:R-:W3:Y:S04]  /*237e0*/  LDL.LU R33, [R1+0x20c] ;  /* 0x00020c0001217983 */ /* 0x000ee80000300800 */
[----:B------:R-:W-:Y:S01]  /*237f0*/  @!P0 STG.E.U8 desc[UR14][R24.64+0x11], R11 ;  /* 0x0000110b18008986 */ /* 0x000fe2000c10110e */
[----:B------:R-:W-:Y:S02]  /*23800*/  ISETP.LT.OR P0, PT, R0, 0x19, !P3 ;  /* 0x000000190000780c */ /* 0x000fe40005f01670 */
[----:B------:R-:W-:-:S02]  /*23810*/  F2FP.SATFINITE.E5M2.F32.PACK_AB_MERGE_C R13, RZ, R13, RZ ;  /* 0x0000000dff0d723e */ /* 0x000fc400048060ff */
[----:B------:R-:W-:Y:S01]  /*23820*/  F2FP.SATFINITE.E5M2.F32.PACK_AB_MERGE_C R14, RZ, R14, RZ ;  /* 0x0000000eff0e723e */ /* 0x000fe200048060ff */
[----:B------:R-:W-:Y:S01]  /*23830*/  @!P1 STG.E.U8 desc[UR14][R26.64+0x10], R12 ;  /* 0x0000100c1a009986 */ /* 0x000fe2000c10110e */
[----:B------:R-:W-:-:S03]  /*23840*/  ISETP.LT.OR P1, PT, R0, 0x1a, !P3 ;  /* 0x0000001a0000780c */ /* 0x000fc60005f21670 */
[----:B------:R-:W-:Y:S01]  /*23850*/  @!P5 STG.E.U8 desc[UR14][R26.64+0x11], R13 ;  /* 0x0000110d1a00d986 */ /* 0x000fe2000c10110e */
[----:B------:R-:W-:-:S03]  /*23860*/  ISETP.LT.OR P5, PT, R0, 0x19, !P2 ;  /* 0x000000190000780c */ /* 0x000fc600057a1670 */
[----:B------:R-:W-:Y:S01]  /*23870*/  @!P0 STG.E.U8 desc[UR14][R24.64+0x18], R14 ;  /* 0x0000180e18008986 */ /* 0x000fe2000c10110e */
[C---:B------:R-:W-:Y:S02]  /*23880*/  ISETP.LT.OR P0, PT, R0.reuse, 0x1a, !P2 ;  /* 0x0000001a0000780c */ /* 0x040fe40005701670 */
[----:B------:R-:W-:Y:S01]  /*23890*/  F2FP.SATFINITE.E5M2.F32.PACK_AB_MERGE_C R15, RZ, R15, RZ ;  /* 0x0000000fff0f723e */ /* 0x000fe200048060ff */
[----:B------:R-:W3:Y:S01]  /*238a0*/  LDL.LU R32, [R1+0x210] ;  /* 0x0002100001207983 */ /* 0x000ee20000300800 */
[----:B------:R-:W-:Y:S02]  /*238b0*/  F2FP.SATFINITE.E5M2.F32.PACK_AB_MERGE_C R16, RZ, R16, RZ ;  /* 0x00000010ff10723e */ /* 0x000fe400048060ff */
[----:B------:R-:W-:Y:S01]  /*238c0*/  F2FP.SATFINITE.E5M2.F32.PACK_AB_MERGE_C R17, RZ, R17, RZ ;  /* 0x00000011ff11723e */ /* 0x000fe200048060ff */
[----:B------:R-:W-:Y:S01]  /*238d0*/  @!P1 STG.E.U8 desc[UR14][R24.64+0x19], R15 ;  /* 0x0000190f18009986 */ /* 0x000fe2000c10110e */
[----:B------:R-:W-:-:S03]  /*238e0*/  ISETP.LT.OR P1, PT, R0, 0x21, !P3 ;  /* 0x000000210000780c */ /* 0x000fc60005f21670 */
[----:B------:R-:W-:Y:S01]  /*238f0*/  @!P5 STG.E.U8 desc[UR14][R26.64+0x18], R16 ;  /* 0x000018101a00d986 */ /* 0x000fe2000c10110e */
[----:B------:R-:W-:-:S03]  /*23900*/  ISETP.LT.OR P5, PT, R0, 0x22, !P3 ;  /* 0x000000220000780c */ /* 0x000fc60005fa1670 */
[----:B------:R-:W-:Y:S01]  /*23910*/  @!P0 STG.E.U8 desc[UR14][R26.64+0x19], R17 ;  /* 0x000019111a008986 */ /* 0x000fe2000c10110e */
[----:B------:R-:W-:Y:S02]  /*23920*/  ISETP.LT.OR P0, PT, R0, 0x21, !P2 ;  /* 0x000000210000780c */ /* 0x000fe40005701670 */
[----:B------:R-:W-:Y:S01]  /*23930*/  F2FP.SATFINITE.E5M2.F32.PACK_AB_MERGE_C R18, RZ, R18, RZ ;  /* 0x00000012ff12723e */ /* 0x000fe200048060ff */
[----:B------:R-:W-:Y:S01]  /*23940*/  FMUL R152, R152, UR20 ;  /* 0x0000001498987c20 */ /* 0x000fe20008400000 */
[----:B------:R-:W-:Y:S01]  /*23950*/  F2FP.SATFINITE.E5M2.F32.PACK_AB_MERGE_C R19, RZ, R19, RZ ;  /* 0x00000013ff13723e */ /* 0x000fe200048060ff */
[----:B------:R-:W-:Y:S01]  /*23960*/  FMUL R153, R153, UR20 ;  /* 0x0000001499997c20 */ /* 0x000fe20008400000 */
        /* <DEDUP_REMOVED lines=24> */
[C---:B------:R-:W-:Y:S02]  /*23af0*/  ISETP.LT.OR P1, PT, R0.reuse, 0x32, !P3 ;  /* 0x000000320000780c */ /* 0x040fe40005f21670 */
[C---:B------:R-:W-:Y:S01]  /*23b00*/  ISETP.LT.OR P6, PT, R0.reuse, 0x32, !P2 ;  /* 0x000000320000780c */ /* 0x040fe200057c1670 */
[----:B------:R-:W-:Y:S01]  /*23b10*/  @!P5 STG.E.U8 desc[UR14][R26.64+0x29], R153 ;  /* 0x000029991a00d986 */ /* 0x000fe2000c10110e */
[----:B------:R-:W-:-:S03]  /*23b20*/  ISETP.LT.OR P5, PT, R0, 0x31, !P2 ;  /* 0x000000310000780c */ /* 0x000fc600057a1670 */
[----:B------:R-:W-:Y:S01]  /*23b30*/  @!P0 STG.E.U8 desc[UR14][R24.64+0x30], R154 ;  /* 0x0000309a18008986 */ /* 0x000fe2000c10110e */
[----:B------:R-:W-:Y:S01]  /*23b40*/  ISETP.LT.OR P0, PT, R0, 0x39, !P3 ;  /* 0x000000390000780c */ /* 0x000fe20005f01670 */
[----:B------:R-:W-:Y:S01]  /*23b50*/  FMUL R158, R158, UR20 ;  /* 0x000000149e9e7c20 */ /* 0x000fe20008400000 */
[----:B------:R-:W-:Y:S01]  /*23b60*/  F2FP.SATFINITE.E5M2.F32.PACK_AB_MERGE_C R155, RZ, R155, RZ ;  /* 0x0000009bff9b723e */ /* 0x000fe200048060ff */
[----:B------:R-:W-:Y:S01]  /*23b70*/  FMUL R159, R159, UR20 ;  /* 0x000000149f9f7c20 */ /* 0x000fe20008400000 */
        /* <DEDUP_REMOVED lines=36> */
[----:B0-----:R-:W-:Y:S01]  /*23dc0*/  F2FP.SATFINITE.E5M2.F32.PACK_AB_MERGE_C R3, RZ, R166, RZ ;  /* 0x000000a6ff03723e */ /* 0x001fe200048060ff */
[----:B------:R-:W-:Y:S01]  /*23dd0*/  @!P1 STG.E.U8 desc[UR14][R24.64+0x41], R163 ;  /* 0x000041a318009986 */ /* 0x000fe2000c10110e */
[----:B------:R-:W-:-:S03]  /*23de0*/  ISETP.LT.OR P1, PT, R0, 0x4a, !P3 ;  /* 0x0000004a0000780c */ /* 0x000fc60005f21670 */
[----:B------:R-:W-:Y:S01]  /*23df0*/  @!P5 STG.E.U8 desc[UR14][R26.64+0x40], R164 ;  /* 0x000040a41a00d986 */ /* 0x000fe2000c10110e */
[----:B------:R-:W-:-:S03]  /*23e00*/  ISETP.LT.OR P5, PT, R0, 0x49, !P2 ;  /* 0x000000490000780c */ /* 0x000fc600057a1670 */
[----:B------:R-:W-:Y:S01]  /*23e10*/  @!P6 STG.E.U8 desc[UR14][R26.64+0x41], R165 ;  /* 0x000041a51a00e986 */ /* 0x000fe2000c10110e */
[----:B------:R-:W-:-:S03]  /*23e20*/  ISETP.LT.OR P6, PT, R0, 0x4a, !P2 ;  /* 0x0000004a0000780c */ /* 0x000fc600057c1670 */
[----:B------:R0:W-:Y:S01]  /*23e30*/  @!P0 STG.E.U8 desc[UR14][R24.64+0x48], R3 ;  /* 0x0000480318008986 */ /* 0x0001e2000c10110e */
[----:B------:R-:W-:Y:S01]  /*23e40*/  ISETP.LT.OR P0, PT, R0, 0x51, !P3 ;  /* 0x000000510000780c */ /* 0x000fe20005f01670 */
[----:B------:R-:W-:Y:S01]  /*23e50*/  FMUL R170, R170, UR20 ;  /* 0x00000014aaaa7c20 */ /* 0x000fe20008400000 */
[----:B------:R-:W-:Y:S01]  /*23e60*/  F2FP.SATFINITE.E5M2.F32.PACK_AB_MERGE_C R167, RZ, R167, RZ ;  /* 0x000000a7ffa7723e */ /* 0x000fe200048060ff */
[----:B------:R-:W-:Y:S01]  /*23e70*/  FMUL R171, R171, UR20 ;  /* 0x00000014abab7c20 */ /* 0x000fe20008400000 */
[----:B-1----:R-:W-:Y:S01]  /*23e80*/  F2FP.SATFINITE.E5M2.F32.PACK_AB_MERGE_C R5, RZ, R168, RZ ;  /* 0x000000a8ff05723e */ /* 0x002fe200048060ff */
[----:B------:R-:W-:Y:S01]  /*23e90*/  FMUL R172, R172, UR20 ;  /* 0x00000014acac7c20 */ /* 0x000fe20008400000 */
[----:B------:R-:W-:Y:S01]  /*23ea0*/  F2FP.SATFINITE.E5M2.F32.PACK_AB_MERGE_C R169, RZ, R169, RZ ;  /* 0x000000a9ffa9723e */ /* 0x000fe200048060ff */
[----:B------:R-:W-:Y:S01]  /*23eb0*/  @!P1 STG.E.U8 desc[UR14][R24.64+0x49], R167 ;  /* 0x000049a718009986 */ /* 0x000fe2000c10110e */
[----:B0-----:R-:W-:-:S03]  /*23ec0*/  F2FP.SATFINITE.E5M2.F32.PACK_AB_MERGE_C R3, RZ, R170, RZ ;  /* 0x000000aaff03723e */ /* 0x001fc600048060ff */
[----:B------:R0:W-:Y:S01]  /*23ed0*/  @!P5 STG.E.U8 desc[UR14][R26.64+0x48], R5 ;  /* 0x000048051a00d986 */ /* 0x0001e2000c10110e */
[C---:B------:R-:W-:Y:S02]  /*23ee0*/  ISETP.LT.OR P1, PT, R0.reuse, 0x52, !P3 ;  /* 0x000000520000780c */ /* 0x040fe40005f21670 */
[C---:B------:R-:W-:Y:S01]  /*23ef0*/  ISETP.LT.OR P5, PT, R0.reuse, 0x51, !P2 ;  /* 0x000000510000780c */ /* 0x040fe200057a1670 */
[----:B------:R-:W-:Y:S01]  /*23f00*/  @!P6 STG.E.U8 desc[UR14][R26.64+0x49], R169 ;  /* 0x000049a91a00e986 */ /* 0x000fe2000c10110e */
[----:B------:R-:W-:-:S03]  /*23f10*/  ISETP.LT.OR P6, PT, R0, 0x52, !P2 ;  /* 0x000000520000780c */ /* 0x000fc600057c1670 */
[----:B------:R1:W-:Y:S01]  /*23f20*/  @!P0 STG.E.U8 desc[UR14][R24.64+0x50], R3 ;  /* 0x0000500318008986 */ /* 0x0003e2000c10110e */
[----:B------:R-:W-:Y:S01]  /*23f30*/  ISETP.LT.OR P0, PT, R0, 0x59, !P3 ;  /* 0x000000590000780c */ /* 0x000fe20005f01670 */
[----:B------:R-:W-:Y:S01]  /*23f40*/  FMUL R173, R173, UR20 ;  /* 0x00000014adad7c20 */ /* 0x000fe20008400000 */
[----:B------:R-:W-:Y:S01]  /*23f50*/  FMUL R174, R174, UR20 ;  /* 0x00000014aeae7c20 */ /* 0x000fe20008400000 */
[----:B------:R-:W-:Y:S01]  /*23f60*/  F2FP.SATFINITE.E5M2.F32.PACK_AB_MERGE_C R171, RZ, R171, RZ ;  /* 0x000000abffab723e */ /* 0x000fe200048060ff */
[----:B------:R-:W-:Y:S01]  /*23f70*/  FMUL R175, R175, UR20 ;  /* 0x00000014afaf7c20 */ /* 0x000fe20008400000 */
[----:B0-----:R-:W-:Y:S01]  /*23f80*/  F2FP.SATFINITE.E5M2.F32.PACK_AB_MERGE_C R5, RZ, R172, RZ ;  /* 0x000000acff05723e */ /* 0x001fe200048060ff */
[----:B------:R-:W-:Y:S01]  /*23f90*/  FMUL R176, R176, UR20 ;  /* 0x00000014b0b07c20 */ /* 0x000fe20008400000 */
[----:B------:R-:W-:Y:S01]  /*23fa0*/  F2FP.SATFINITE.E5M2.F32.PACK_AB_MERGE_C R173, RZ, R173, RZ ;  /* 0x000000adffad723e */ /* 0x000fe200048060ff */
[----:B------:R-:W-:Y:S01]  /*23fb0*/  @!P1 STG.E.U8 desc[UR14][R24.64+0x51], R171 ;  /* 0x000051ab18009986 */ /* 0x000fe2000c10110e */
[----:B-1----:R-:W-:-:S03]  /*23fc0*/  F2FP.SATFINITE.E5M2.F32.PACK_AB_MERGE_C R3, RZ, R174, RZ ;  /* 0x000000aeff03723e */ /* 0x002fc600048060ff */
        /* <DEDUP_REMOVED lines=220> */
[----:B------:R-:W3:Y:S01]  /*24d90*/  LDL.LU R38, [R1+0x214] ;  /* 0x0002140001267983 */ /* 0x000ee20000300800 */
[----:B------:R-:W-:Y:S02]  /*24da0*/  F2FP.SATFINITE.E5M2.F32.PACK_AB_MERGE_C R229, RZ, R229, RZ ;  /* 0x000000e5ffe5723e */ /* 0x000fe400048060ff */
[----:B-1----:R-:W-:Y:S01]  /*24db0*/  F2FP.SATFINITE.E5M2.F32.PACK_AB_MERGE_C R3, RZ, R230, RZ ;  /* 0x000000e6ff03723e */ /* 0x002fe200048060ff */
[----:B------:R-:W-:Y:S01]  /*24dc0*/  @!P1 STG.E.U8 desc[UR14][R24.64+0xc1], R227 ;  /* 0x0000c1e318009986 */ /* 0x000fe2000c10110e */
[----:B------:R-:W-:-:S03]  /*24dd0*/  ISETP.LT.OR P1, PT, R0, 0xca, !P3 ;  /* 0x000000ca0000780c */ /* 0x000fc60005f21670 */
[----:B------:R0:W-:Y:S01]  /*24de0*/  @!P5 STG.E.U8 desc[UR14][R26.64+0xc0], R5 ;  /* 0x0000c0051a00d986 */ /* 0x0001e2000c10110e */
[----:B------:R-:W-:-:S03]  /*24df0*/  ISETP.LT.OR P5, PT, R0, 0xc9, !P2 ;  /* 0x000000c90000780c */ /* 0x000fc600057a1670 */
[----:B------:R-:W-:Y:S01]  /*24e00*/  @!P6 STG.E.U8 desc[UR14][R26.64+0xc1], R229 ;  /* 0x0000c1e51a00e986 */ /* 0x000fe2000c10110e */
[----:B------:R-:W-:-:S03]  /*24e10*/  ISETP.LT.OR P6, PT, R0, 0xca, !P2 ;  /* 0x000000ca0000780c */ /* 0x000fc600057c1670 */
[----:B------:R3:W-:Y:S01]  /*24e20*/  @!P0 STG.E.U8 desc[UR14][R24.64+0xc8], R3 ;  /* 0x0000c80318008986 */ /* 0x0007e2000c10110e */
[----:B------:R-:W-:Y:S01]  /*24e30*/  ISETP.LT.OR P0, PT, R0, 0xd1, !P3 ;  /* 0x000000d10000780c */ /* 0x000fe20005f01670 */
[----:B------:R-:W-:Y:S01]  /*24e40*/  FMUL R232, R232, UR20 ;  /* 0x00000014e8e87c20 */ /* 0x000fe20008400000 */
[----:B------:R-:W-:Y:S01]  /*24e50*/  FMUL R233, R233, UR20 ;  /* 0x00000014e9e97c20 */ /* 0x000fe20008400000 */
[----:B------:R-:W3:Y:S01]  /*24e60*/  LDL.LU R37, [R1+0x218] ;  /* 0x0002180001257983 */ /* 0x000ee20000300800 */
[----:B------:R-:W-:Y:S01]  /*24e70*/  FMUL R234, R234, UR20 ;  /* 0x00000014eaea7c20 */ /* 0x000fe20008400000 */
[----:B------:R-:W-:Y:S02]  /*24e80*/  F2FP.SATFINITE.E5M2.F32.PACK_AB_MERGE_C R231, RZ, R231, RZ ;  /* 0x000000e7ffe7723e */ /* 0x000fe400048060ff */
[----:B------:R-:W3:Y:S01]  /*24e90*/  LDL.LU R36, [R1+0x21c] ;  /* 0x00021c0001247983 */ /* 0x000ee20000300800 */
[----:B0-----:R-:W-:Y:S01]  /*24ea0*/  F2FP.SATFINITE.E5M2.F32.PACK_AB_MERGE_C R5, RZ, R232, RZ ;  /* 0x000000e8ff05723e */ /* 0x001fe200048060ff */
[----:B--2---:R-:W-:Y:S01]  /*24eb0*/  FMUL R2, R40, UR20 ;  /* 0x0000001428027c20 */ /* 0x004fe20008400000 */
[----:B------:R-:W-:Y:S01]  /*24ec0*/  F2FP.SATFINITE.E5M2.F32.PACK_AB_MERGE_C R233, RZ, R233, RZ ;  /* 0x000000e9ffe9723e */ /* 0x000fe200048060ff */
[----:B----4-:R-:W-:Y:S01]  /*24ed0*/  FMUL R4, R35, UR20 ;  /* 0x0000001423047c20 */ /* 0x010fe20008400000 */
[----:B------:R-:W-:Y:S01]  /*24ee0*/  F2FP.SATFINITE.E5M2.F32.PACK_AB_MERGE_C R7, RZ, R234, RZ ;  /* 0x000000eaff07723e */ /* 0x000fe200048060ff */
[----:B------:R-:W2:Y:S01]  /*24ef0*/  LDL.LU R35, [R1+0x220] ;  /* 0x0002200001237983 */ /* 0x000ea20000300800 */
[----:B------:R-:W-:Y:S01]  /*24f00*/  FMUL R235, R235, UR20 ;  /* 0x00000014ebeb7c20 */ /* 0x000fe20008400000 */
[----:B------:R-:W-:Y:S01]  /*24f10*/  FMUL R236, R236, UR20 ;  /* 0x00000014ecec7c20 */ /* 0x000fe20008400000 */
[----:B---3--:R-:W-:Y:S01]  /*24f20*/  FMUL R3, R39, UR20 ;  /* 0x0000001427037c20 */ /* 0x008fe20008400000 */
[----:B------:R-:W-:Y:S01]  /*24f30*/  @!P1 STG.E.U8 desc[UR14][R24.64+0xc9], R231 ;  /* 0x0000c9e718009986 */ /* 0x000fe2000c10110e */
[C---:B------:R-:W-:Y:S01]  /*24f40*/  ISETP.LT.OR P1, PT, R0.reuse, 0xd2, !P3 ;  /* 0x000000d20000780c */ /* 0x040fe20005f21670 */
[----:B------:R-:W-:Y:S01]  /*24f50*/  FMUL R237, R237, UR20 ;  /* 0x00000014eded7c20 */ /* 0x000fe20008400000 */
[----:B------:R-:W-:Y:S01]  /*24f60*/  F2FP.SATFINITE.E5M2.F32.PACK_AB_MERGE_C R235, RZ, R235, RZ ;  /* 0x000000ebffeb723e */ /* 0x000fe200048060ff */
[----:B------:R0:W-:Y:S01]  /*24f70*/  @!P5 STG.E.U8 desc[UR14][R26.64+0xc8], R5 ;  /* 0x0000c8051a00d986 */ /* 0x0001e2000c10110e */
[----:B------:R-:W-:-:S02]  /*24f80*/  ISETP.LT.OR P5, PT, R0, 0xd1, !P2 ;  /* 0x000000d10000780c */ /* 0x000fc400057a1670 */
[----:B------:R-:W-:Y:S01]  /*24f90*/  F2FP.SATFINITE.E5M2.F32.PACK_AB_MERGE_C R9, RZ, R236, RZ ;  /* 0x000000ecff09723e */ /* 0x000fe200048060ff */
[----:B------:R-:W-:Y:S01]  /*24fa0*/  @!P6 STG.E.U8 desc[UR14][R26.64+0xc9], R233 ;  /* 0x0000c9e91a00e986 */ /* 0x000fe2000c10110e */
[C---:B------:R-:W-:Y:S02]  /*24fb0*/  ISETP.LT.OR P6, PT, R0.reuse, 0xd2, !P2 ;  /* 0x000000d20000780c */ /* 0x040fe400057c1670 */
[----:B------:R-:W-:Y:S01]  /*24fc0*/  F2FP.SATFINITE.E5M2.F32.PACK_AB_MERGE_C R237, RZ, R237, RZ ;  /* 0x000000edffed723e */ /* 0x000fe200048060ff */
[----:B------:R1:W-:Y:S01]  /*24fd0*/  @!P0 STG.E.U8 desc[UR14][R24.64+0xd0], R7 ;  /* 0x0000d00718008986 */ /* 0x0003e2000c10110e */
[C---:B------:R-:W-:Y:S01]  /*24fe0*/  ISETP.LT.OR P0, PT, R0.reuse, 0xd9, !P3 ;  /* 0x000000d90000780c */ /* 0x040fe20005f01670 */
[----:B0-----:R-:W-:Y:S02]  /*24ff0*/  FMUL R5, R33, UR20 ;  /* 0x0000001421057c20 */ /* 0x001fe40008400000 */
[----:B------:R-:W-:Y:S01]  /*25000*/  @!P1 STG.E.U8 desc[UR14][R24.64+0xd1], R235 ;  /* 0x0000d1eb18009986 */ /* 0x000fe2000c10110e */
[----:B------:R-:W-:-:S03]  /*25010*/  ISETP.LT.OR P1, PT, R0, 0xda, !P3 ;  /* 0x000000da0000780c */ /* 0x000fc60005f21670 */
[----:B------:R-:W3:Y:S01]  /*25020*/  LDL.LU R33, [R1+0x224] ;  /* 0x0002240001217983 */ /* 0x000ee20000300800 */
[----:B-1----:R-:W-:Y:S01]  /*25030*/  F2FP.SATFINITE.E5M2.F32.PACK_AB_MERGE_C R7, RZ, R2, RZ ;  /* 0x00000002ff07723e */ /* 0x002fe200048060ff */
[----:B------:R-:W-:Y:S02]  /*25040*/  FMUL R2, R32, UR20 ;  /* 0x0000001420027c20 */ /* 0x000fe40008400000 */
[----:B------:R-:W4:Y:S04]  /*25050*/  LDL.LU R40, [R1+0x228] ;  /* 0x0002280001287983 */ /* 0x000f280000300800 */
[----:B------:R-:W4:Y:S04]  /*25060*/  LDL.LU R32, [R1+0x22c] ;  /* 0x00022c0001207983 */ /* 0x000f280000300800 */
[----:B------:R-:W4:Y:S01]  /*25070*/  LDL.LU R39, [R1+0x230] ;  /* 0x0002300001277983 */ /* 0x000f220000300800 */
[----:B------:R-:W-:-:S03]  /*25080*/  F2FP.SATFINITE.E5M2.F32.PACK_AB_MERGE_C R11, RZ, R4, RZ ;  /* 0x00000004ff0b723e */ /* 0x000fc600048060ff */
[----:B------:R0:W-:Y:S01]  /*25090*/  @!P5 STG.E.U8 desc[UR14][R26.64+0xd0], R9 ;  /* 0x0000d0091a00d986 */ /* 0x0001e2000c10110e */
[C---:B------:R-:W-:Y:S02]  /*250a0*/  ISETP.LT.OR P5, PT, R0.reuse, 0xd9, !P2 ;  /* 0x000000d90000780c */ /* 0x040fe400057a1670 */
[----:B------:R-:W-:Y:S01]  /*250b0*/  F2FP.SATFINITE.E5M2.F32.PACK_AB_MERGE_C R13, RZ, R5, RZ ;  /* 0x00000005ff0d723e */ /* 0x000fe200048060ff */
[----:B------:R-:W-:Y:S01]  /*250c0*/  @!P6 STG.E.U8 desc[UR14][R26.64+0xd1], R237 ;  /* 0x0000d1ed1a00e986 */ /* 0x000fe2000c10110e */
[----:B------:R-:W-:Y:S02]  /*250d0*/  ISETP.LT.OR P6, PT, R0, 0xda, !P2 ;  /* 0x000000da0000780c */ /* 0x000fe400057c1670 */
[----:B0-----:R-:W-:Y:S01]  /*250e0*/  F2FP.SATFINITE.E5M2.F32.PACK_AB_MERGE_C R9, RZ, R3, RZ ;  /* 0x00000003ff09723e */ /* 0x001fe200048060ff */
[----:B------:R0:W-:Y:S04]  /*250f0*/  @!P0 STG.E.U8 desc[UR14][R24.64+0xd8], R7 ;  /* 0x0000d80718008986 */ /* 0x0001e8000c10110e */
[----:B------:R1:W-:Y:S01]  /*25100*/  @!P1 STG.E.U8 desc[UR14][R24.64+0xd9], R9 ;  /* 0x0000d90918009986 */ /* 0x0003e2000c10110e */
[----:B0-----:R-:W-:-:S03]  /*25110*/  F2FP.SATFINITE.E5M2.F32.PACK_AB_MERGE_C R7, RZ, R2, RZ ;  /* 0x00000002ff07723e */ /* 0x001fc600048060ff */
[----:B------:R0:W-:Y:S01]  /*25120*/  @!P5 STG.E.U8 desc[UR14][R26.64+0xd8], R11 ;  /* 0x0000d80b1a00d986 */ /* 0x0001e2000c10110e */
[----:B------:R-:W-:-:S03]  /*25130*/  FMUL R3, R38, UR20 ;  /* 0x0000001426037c20 */ /* 0x000fc60008400000 */
[----:B------:R-:W4:Y:S02]  /*25140*/  LDL.LU R38, [R1+0x234] ;  /* 0x0002340001267983 */ /* 0x000f240000300800 */
[----:B-1----:R-:W-:Y:S01]  /*25150*/  F2FP.SATFINITE.E5M2.F32.PACK_AB_MERGE_C R9, RZ, R3, RZ ;  /* 0x00000003ff09723e */ /* 0x002fe200048060ff */
[----:B------:R-:W-:Y:S02]  /*25160*/  FMUL R4, R37, UR20 ;  /* 0x0000001425047c20 */ /* 0x000fe40008400000 */
[----:B------:R-:W4:Y:S01]  /*25170*/  LDL.LU R37, [R1+0x238] ;  /* 0x0002380001257983 */ /* 0x000f220000300800 */
[----:B------:R-:W-:-:S03]  /*25180*/  FMUL R5, R36, UR20 ;  /* 0x0000001424057c20 */ /* 0x000fc60008400000 */
[----:B------:R-:W4:Y:S01]  /*25190*/  LDL.LU R36, [R1+0x23c] ;  /* 0x00023c0001247983 */ /* 0x000f220000300800 */
[----:B--2---:R-:W-:-:S03]  /*251a0*/  FMUL R2, R35, UR20 ;  /* 0x0000001423027c20 */ /* 0x004fc60008400000 */
[----:B------:R-:W2:Y:S01]  /*251b0*/  LDL.LU R35, [R1+0x240] ;  /* 0x0002400001237983 */ /* 0x000ea20000300800 */
[----:B0-----:R-:W-:Y:S01]  /*251c0*/  F2FP.SATFINITE.E5M2.F32.PACK_AB_MERGE_C R11, RZ, R4, RZ ;  /* 0x00000004ff0b723e */ /* 0x001fe200048060ff */
[----:B---3--:R-:W-:Y:S02]  /*251d0*/  FMUL R3, R33, UR20 ;  /* 0x0000001421037c20 */ /* 0x008fe40008400000 */
[----:B------:R-:W3:Y:S01]  /*251e0*/  LDL.LU R33, [R1+0x244] ;  /* 0x0002440001217983 */ /* 0x000ee20000300800 */
[----:B----4-:R-:W-:-:S03]  /*251f0*/  FMUL R4, R32, UR20 ;  /* 0x0000001420047c20 */ /* 0x010fc60008400000 */
[----:B------:R-:W4:Y:S04]  /*25200*/  LDL.LU R32, [R1+0x248] ;  /* 0x0002480001207983 */ /* 0x000f280000300800 */
[----:B------:R0:W-:Y:S01]  /*25210*/  @!P6 STG.E.U8 desc[UR14][R26.64+0xd9], R13 ;  /* 0x0000d90d1a00e986 */ /* 0x0001e2000c10110e */
[C---:B------:R-:W-:Y:S02]  /*25220*/  ISETP.LT.OR P6, PT, R0.reuse, 0xe2, !P3 ;  /* 0x000000e20000780c */ /* 0x040fe40005fc1670 */
[C---:B------:R-:W-:Y:S02]  /*25230*/  ISETP.LT.OR P5, PT, R0.reuse, 0xe1, !P3 ;  /* 0x000000e10000780c */ /* 0x040fe40005fa1670 */
[C---:B------:R-:W-:Y:S02]  /*25240*/  ISETP.LT.OR P0, PT, R0.reuse, 0xe1, !P2 ;  /* 0x000000e10000780c */ /* 0x040fe40005701670 */
[----:B------:R-:W-:-:S02]  /*25250*/  ISETP.LT.OR P1, PT, R0, 0xe2, !P2 ;  /* 0x000000e20000780c */ /* 0x000fc40005721670 */
[----:B------:R-:W-:-:S05]  /*25260*/  F2FP.SATFINITE.E5M2.F32.PACK_AB_MERGE_C R5, RZ, R5, RZ ;  /* 0x00000005ff05723e */ /* 0x000fca00048060ff */
[----:B------:R-:W-:Y:S01]  /*25270*/  @!P6 STG.E.U8 desc[UR14][R24.64+0xe1], R9 ;  /* 0x0000e1091800e986 */ /* 0x000fe2000c10110e */
[----:B------:R-:W-:Y:S02]  /*25280*/  ISETP.LT.OR P6, PT, R0, 0xe9, !P3 ;  /* 0x000000e90000780c */ /* 0x000fe40005fc1670 */
[----:B0-----:R-:W-:Y:S01]  /*25290*/  F2FP.SATFINITE.E5M2.F32.PACK_AB_MERGE_C R13, RZ, R2, RZ ;  /* 0x00000002ff0d723e */ /* 0x001fe200048060ff */
[----:B------:R-:W-:Y:S01]  /*252a0*/  FMUL R2, R40, UR20 ;  /* 0x0000001428027c20 */ /* 0x000fe20008400000 */
[----:B------:R0:W-:Y:S01]  /*252b0*/  @!P5 STG.E.U8 desc[UR14][R24.64+0xe0], R7 ;  /* 0x0000e0071800d986 */ /* 0x0001e2000c10110e */
[----:B------:R-:W-:-:S03]  /*252c0*/  ISETP.LT.OR P5, PT, R0, 0xea, !P2 ;  /* 0x000000ea0000780c */ /* 0x000fc600057a1670 */
[----:B------:R-:W-:Y:S01]  /*252d0*/  @!P0 STG.E.U8 desc[UR14][R26.64+0xe0], R11 ;  /* 0x0000e00b1a008986 */ /* 0x000fe2000c10110e */
[----:B------:R-:W-:-:S03]  /*252e0*/  ISETP.LT.OR P0, PT, R0, 0xea, !P3 ;  /* 0x000000ea0000780c */ /* 0x000fc60005f01670 */
[----:B------:R1:W-:Y:S01]  /*252f0*/  @!P1 STG.E.U8 desc[UR14][R26.64+0xe1], R5 ;  /* 0x0000e1051a009986 */ /* 0x0003e2000c10110e */
[----:B------:R-:W-:-:S03]  /*25300*/  ISETP.LT.OR P1, PT, R0, 0xe9, !P2 ;  /* 0x000000e90000780c */ /* 0x000fc60005721670 */
[----:B------:R-:W4:Y:S01]  /*25310*/  LDL.LU R40, [R1+0x24c] ;  /* 0x00024c0001287983 */ /* 0x000f220000300800 */
[----:B0-----:R-:W-:-:S03]  /*25320*/  F2FP.SATFINITE.E5M2.F32.PACK_AB_MERGE_C R7, RZ, R3, RZ ;  /* 0x00000003ff07723e */ /* 0x001fc600048060ff */
[----:B------:R-:W-:Y:S01]  /*25330*/  @!P6 STG.E.U8 desc[UR14][R24.64+0xe8], R13 ;  /* 0x0000e80d1800e986 */ /* 0x000fe2000c10110e */
[----:B-1----:R-:W-:Y:S01]  /*25340*/  F2FP.SATFINITE.E5M2.F32.PACK_AB_MERGE_C R5, RZ, R2, RZ ;  /* 0x00000002ff05723e */ /* 0x002fe200048060ff */
[----:B------:R-:W-:Y:S02]  /*25350*/  FMUL R2, R39, UR20 ;  /* 0x0000001427027c20 */ /* 0x000fe40008400000 */
[----:B------:R-:W4:Y:S01]  /*25360*/  LDL.LU R39, [R1+0x250] ;  /* 0x0002500001277983 */ /* 0x000f220000300800 */
[----:B------:R-:W-:Y:S02]  /*25370*/  ISETP.LT.OR P6, PT, R0, 0xf1, !P3 ;  /* 0x000000f10000780c */ /* 0x000fe40005fc1670 */
[----:B------:R-:W-:Y:S02]  /*25380*/  F2FP.SATFINITE.E5M2.F32.PACK_AB_MERGE_C R9, RZ, R4, RZ ;  /* 0x00000004ff09723e */ /* 0x000fe400048060ff */
[----:B------:R-:W-:Y:S01]  /*25390*/  F2FP.SATFINITE.E5M2.F32.PACK_AB_MERGE_C R11, RZ, R2, RZ ;  /* 0x00000002ff0b723e */ /* 0x000fe200048060ff */
[----:B------:R0:W-:Y:S04]  /*253a0*/  @!P0 STG.E.U8 desc[UR14][R24.64+0xe9], R7 ;  /* 0x0000e90718008986 */ /* 0x0001e8000c10110e */
[----:B------:R1:W-:Y:S04]  /*253b0*/  @!P5 STG.E.U8 desc[UR14][R26.64+0xe9], R9 ;  /* 0x0000e9091a00d986 */ /* 0x0003e8000c10110e */
[----:B------:R-:W-:Y:S04]  /*253c0*/  @!P1 STG.E.U8 desc[UR14][R26.64+0xe8], R5 ;  /* 0x0000e8051a009986 */ /* 0x000fe8000c10110e */
[----:B------:R2:W-:Y:S01]  /*253d0*/  @!P6 STG.E.U8 desc[UR14][R24.64+0xf0], R11 ;  /* 0x0000f00b1800e986 */ /* 0x0005e2000c10110e */
[----:B------:R-:W-:-:S03]  /*253e0*/  FMUL R3, R38, UR20 ;  /* 0x0000001426037c20 */ /* 0x000fc60008400000 */
[----:B------:R-:W4:Y:S02]  /*253f0*/  LDL.LU R38, [R1+0x254] ;  /* 0x0002540001267983 */ /* 0x000f240000300800 */
[----:B0-----:R-:W-:Y:S01]  /*25400*/  F2FP.SATFINITE.E5M2.F32.PACK_AB_MERGE_C R7, RZ, R3, RZ ;  /* 0x00000003ff07723e */ /* 0x001fe200048060ff */
[----:B------:R-:W-:Y:S02]  /*25410*/  FMUL R4, R37, UR20 ;  /* 0x0000001425047c20 */ /* 0x000fe40008400000 */
[----:B------:R-:W4:Y:S01]  /*25420*/  LDL.LU R37, [R1+0x258] ;  /* 0x0002580001257983 */ /* 0x000f220000300800 */
[----:B------:R-:W-:-:S03]  /*25430*/  FMUL R2, R36, UR20 ;  /* 0x0000001424027c20 */ /* 0x000fc60008400000 */
[----:B------:R-:W4:Y:S02]  /*25440*/  LDL.LU R36, [R1+0x25c] ;  /* 0x00025c0001247983 */ /* 0x000f240000300800 */
[----:B-1----:R-:W-:Y:S01]  /*25450*/  F2FP.SATFINITE.E5M2.F32.PACK_AB_MERGE_C R9, RZ, R2, RZ ;  /* 0x00000002ff09723e */ /* 0x002fe200048060ff */
[----:B--2---:R-:W-:Y:S02]  /*25460*/  FMUL R2, R35, UR20 ;  /* 0x0000001423027c20 */ /* 0x004fe40008400000 */
[----:B------:R-:W2:Y:S03]  /*25470*/  LDL.LU R35, [R1+0x260] ;  /* 0x0002600001237983 */ /* 0x000ea60000300800 */
[----:B------:R-:W-:Y:S01]  /*25480*/  F2FP.SATFINITE.E5M2.F32.PACK_AB_MERGE_C R11, RZ, R2, RZ ;  /* 0x00000002ff0b723e */ /* 0x000fe200048060ff */
[----:B---3--:R-:W-:Y:S02]  /*25490*/  FMUL R3, R33, UR20 ;  /* 0x0000001421037c20 */ /* 0x008fe40008400000 */
[----:B------:R-:W3:Y:S01]  /*254a0*/  LDL.LU R33, [R1+0x264] ;  /* 0x0002640001217983 */ /* 0x000ee20000300800 */
[----:B----4-:R-:W-:-:S03]  /*254b0*/  FMUL R2, R32, UR20 ;  /* 0x0000001420027c20 */ /* 0x010fc60008400000 */
[----:B------:R-:W4:Y:S01]  /*254c0*/  LDL.LU R32, [R1+0x268] ;  /* 0x0002680001207983 */ /* 0x000f220000300800 */
[C---:B------:R-:W-:Y:S02]  /*254d0*/  ISETP.LT.OR P0, PT, R0.reuse, 0xf2, !P3 ;  /* 0x000000f20000780c */ /* 0x040fe40005f01670 */
[C---:B------:R-:W-:Y:S02]  /*254e0*/  ISETP.LT.OR P5, PT, R0.reuse, 0xf2, !P2 ;  /* 0x000000f20000780c */ /* 0x040fe400057a1670 */
[C---:B------:R-:W-:Y:S02]  /*254f0*/  ISETP.LT.OR P1, PT, R0.reuse, 0xf1, !P2 ;  /* 0x000000f10000780c */ /* 0x040fe40005721670 */
[----:B------:R-:W-:Y:S02]  /*25500*/  ISETP.LT.OR P6, PT, R0, 0xf9, !P3 ;  /* 0x000000f90000780c */ /* 0x000fe40005fc1670 */
[----:B------:R-:W-:Y:S02]  /*25510*/  F2FP.SATFINITE.E5M2.F32.PACK_AB_MERGE_C R13, RZ, R3, RZ ;  /* 0x00000003ff0d723e */ /* 0x000fe400048060ff */
[----:B------:R-:W-:-:S03]  /*25520*/  F2FP.SATFINITE.E5M2.F32.PACK_AB_MERGE_C R5, RZ, R4, RZ ;  /* 0x00000004ff05723e */ /* 0x000fc600048060ff */
[----:B------:R0:W-:Y:S01]  /*25530*/  @!P0 STG.E.U8 desc[UR14][R24.64+0xf1], R7 ;  /* 0x0000f10718008986 */ /* 0x0001e2000c10110e */
[----:B------:R-:W-:-:S03]  /*25540*/  ISETP.LT.OR P3, PT, R0, 0xfa, !P3 ;  /* 0x000000fa0000780c */ /* 0x000fc60005f61670 */
[----:B------:R1:W-:Y:S01]  /*25550*/  @!P5 STG.E.U8 desc[UR14][R26.64+0xf1], R9 ;  /* 0x0000f1091a00d986 */ /* 0x0003e2000c10110e */
[----:B------:R-:W-:Y:S02]  /*25560*/  ISETP.LT.OR P5, PT, R0, 0xf9, !P2 ;  /* 0x000000f90000780c */ /* 0x000fe400057a1670 */
[----:B0-----:R-:W-:Y:S01]  /*25570*/  F2FP.SATFINITE.E5M2.F32.PACK_AB_MERGE_C R7, RZ, R2, RZ ;  /* 0x00000002ff07723e */ /* 0x001fe200048060ff */
[----:B------:R-:W-:Y:S01]  /*25580*/  @!P1 STG.E.U8 desc[UR14][R26.64+0xf0], R5 ;  /* 0x0000f0051a009986 */ /* 0x000fe2000c10110e */
[----:B------:R-:W-:-:S03]  /*25590*/  FMUL R2, R40, UR20 ;  /* 0x0000001428027c20 */ /* 0x000fc60008400000 */
[----:B------:R-:W4:Y:S01]  /*255a0*/  LDL.LU R40, [R1+0x26c] ;  /* 0x00026c0001287983 */ /* 0x000f220000300800 */
[----:B------:R-:W-:-:S03]  /*255b0*/  FMUL R3, R39, UR20 ;  /* 0x0000001427037c20 */ /* 0x000fc60008400000 */
[----:B------:R-:W4:Y:S01]  /*255c0*/  LDL.LU R39, [R1+0x270] ;  /* 0x0002700001277983 */ /* 0x000f220000300800 */
[----:B-1----:R-:W-:-:S03]  /*255d0*/  F2FP.SATFINITE.E5M2.F32.PACK_AB_MERGE_C R9, RZ, R2, RZ ;  /* 0x00000002ff09723e */ /* 0x002fc600048060ff */
        /* <DEDUP_REMOVED lines=17> */
[----:B------:R-:W4:Y:S01]  /*256f0*/  LDL.LU R32, [R1+0x288] ;  /* 0x0002880001207983 */ /* 0x000f220000300800 */
[----:B------:R-:W-:Y:S02]  /*25700*/  ISETP.GE.AND P1, PT, R34, 0x81, PT ;  /* 0x000000812200780c */ /* 0x000fe40003f26270 */
[C---:B------:R-:W-:Y:S02]  /*25710*/  ISETP.LT.OR P2, PT, R0.reuse, 0xfa, !P2 ;  /* 0x000000fa0000780c */ /* 0x040fe40005741670 */
[C---:B------:R-:W-:Y:S02]  /*25720*/  ISETP.LT.OR P6, PT, R0.reuse, 0x1, !P1 ;  /* 0x000000010000780c */ /* 0x040fe40004fc1670 */
[----:B------:R-:W-:Y:S02]  /*25730*/  ISETP.LT.OR P3, PT, R0, 0x2, !P1 ;  /* 0x000000020000780c */ /* 0x000fe40004f61670 */
[----:B------:R-:W-:-:S07]  /*25740*/  ISETP.GE.AND P0, PT, R34, 0x89, PT ;  /* 0x000000892200780c */ /* 0x000fce0003f06270 */
[----:B------:R0:W-:Y:S04]  /*25750*/  @!P2 STG.E.U8 desc[UR14][R26.64+0xf9], R9 ;  /* 0x0000f9091a00a986 */ /* 0x0001e8000c10110e */
[----:B------:R-:W-:Y:S01]  /*25760*/  @!P6 STG.E.U8 desc[UR14][R30.64], R11 ;  /* 0x0000000b1e00e986 */ /* 0x000fe2000c10110e */
[C---:B------:R-:W-:Y:S02]  /*25770*/  ISETP.LT.OR P6, PT, R0.reuse, 0x2, !P0 ;  /* 0x000000020000780c */ /* 0x040fe400047c1670 */
[C---:B------:R-:W-:Y:S01]  /*25780*/  ISETP.LT.OR P5, PT, R0.reuse, 0x1, !P0 ;  /* 0x000000010000780c */ /* 0x040fe200047a1670 */
[----:B------:R1:W-:Y:S01]  /*25790*/  @!P3 STG.E.U8 desc[UR14][R30.64+0x1], R13 ;  /* 0x0000010d1e00b986 */ /* 0x0003e2000c10110e */
[----:B------:R-:W-:Y:S02]  /*257a0*/  ISETP.LT.OR P2, PT, R0, 0xa, !P1 ;  /* 0x0000000a0000780c */ /* 0x000fe40004f41670 */
[----:B0-----:R-:W-:Y:S01]  /*257b0*/  F2FP.SATFINITE.E5M2.F32.PACK_AB_MERGE_C R9, RZ, R3, RZ ;  /* 0x00000003ff09723e */ /* 0x001fe200048060ff */
[----:B------:R-:W-:-:S02]  /*257c0*/  FMUL R3, R40, UR20 ;  /* 0x0000001428037c20 */ /* 0x000fc40008400000 */
[----:B------:R-:W4:Y:S01]  /*257d0*/  LDL.LU R40, [R1+0x28c] ;  /* 0x00028c0001287983 */ /* 0x000f220000300800 */
[----:B-1----:R-:W-:Y:S02]  /*257e0*/  F2FP.SATFINITE.E5M2.F32.PACK_AB_MERGE_C R13, RZ, R2, RZ ;  /* 0x00000002ff0d723e */ /* 0x002fe400048060ff */
[C---:B------:R-:W-:Y:S01]  /*257f0*/  ISETP.LT.OR P3, PT, R0.reuse, 0x9, !P1 ;  /* 0x000000090000780c */ /* 0x040fe20004f61670 */
[----:B------:R0:W-:Y:S01]  /*25800*/  @!P6 STG.E.U8 desc[UR14][R28.64+0x1], R7 ;  /* 0x000001071c00e986 */ /* 0x0001e2000c10110e */
[----:B------:R-:W-:Y:S01]  /*25810*/  F2FP.SATFINITE.E5M2.F32.PACK_AB_MERGE_C R5, RZ, R5, RZ ;  /* 0x00000005ff05723e */ /* 0x000fe200048060ff */
[----:B------:R-:W-:Y:S02]  /*25820*/  FMUL R2, R39, UR20 ;  /* 0x0000001427027c20 */ /* 0x000fe40008400000 */
[----:B------:R-:W4:Y:S01]  /*25830*/  LDL.LU R39, [R1+0x290] ;  /* 0x0002900001277983 */ /* 0x000f220000300800 */
[----:B------:R-:W-:Y:S02]  /*25840*/  F2FP.SATFINITE.E5M2.F32.PACK_AB_MERGE_C R11, RZ, R4, RZ ;  /* 0x00000004ff0b723e */ /* 0x000fe400048060ff */
[----:B------:R-:W-:-:S02]  /*25850*/  ISETP.LT.OR P6, PT, R0, 0xa, !P0 ;  /* 0x0000000a0000780c */ /* 0x000fc400047c1670 */
[----:B0-----:R-:W-:Y:S01]  /*25860*/  F2FP.SATFINITE.E5M2.F32.PACK_AB_MERGE_C R7, RZ, R2, RZ ;  /* 0x00000002ff07723e */ /* 0x001fe200048060ff */
[----:B------:R0:W-:Y:S04]  /*25870*/  @!P5 STG.E.U8 desc[UR14][R28.64], R5 ;  /* 0x000000051c00d986 */ /* 0x0001e8000c10110e */
[----:B------:R-:W-:Y:S04]  /*25880*/  @!P2 STG.E.U8 desc[UR14][R30.64+0x9], R11 ;  /* 0x0000090b1e00a986 */ /* 0x000fe8000c10110e */
[----:B------:R1:W-:Y:S01]  /*25890*/  @!P3 STG.E.U8 desc[UR14][R30.64+0x8], R9 ;  /* 0x000008091e00b986 */ /* 0x0003e2000c10110e */
[----:B0-----:R-:W-:-:S05]  /*258a0*/  F2FP.SATFINITE.E5M2.F32.PACK_AB_MERGE_C R5, RZ, R3, RZ ;  /* 0x00000003ff05723e */ /* 0x001fca00048060ff */
[----:B------:R4:W-:Y:S01]  /*258b0*/  @!P6 STG.E.U8 desc[UR14][R28.64+0x9], R5 ;  /* 0x000009051c00e986 */ /* 0x0009e2000c10110e */
[----:B------:R-:W-:-:S03]  /*258c0*/  FMUL R4, R38, UR20 ;  /* 0x0000001426047c20 */ /* 0x000fc60008400000 */
[----:B------:R-:W4:Y:S02]  /*258d0*/  LDL.LU R38, [R1+0x294] ;  /* 0x0002940001267983 */ /* 0x000f240000300800 */
[----:B-1----:R-:W-:Y:S01]  /*258e0*/  F2FP.SATFINITE.E5M2.F32.PACK_AB_MERGE_C R9, RZ, R4, RZ ;  /* 0x00000004ff09723e */ /* 0x002fe200048060ff */
[----:B------:R-:W-:Y:S02]  /*258f0*/  FMUL R2, R37, UR20 ;  /* 0x0000001425027c20 */ /* 0x000fe40008400000 */
[----:B------:R-:W4:Y:S03]  /*25900*/  LDL.LU R37, [R1+0x298] ;  /* 0x0002980001257983 */ /* 0x000f260000300800 */
[----:B------:R-:W-:Y:S01]  /*25910*/  F2FP.SATFINITE.E5M2.F32.PACK_AB_MERGE_C R11, RZ, R2, RZ ;  /* 0x00000002ff0b723e */ /* 0x000fe200048060ff */
[----:B------:R-:W-:Y:S02]  /*25920*/  FMUL R2, R36, UR20 ;  /* 0x0000001424027c20 */ /* 0x000fe40008400000 */
[----:B------:R-:W4:Y:S01]  /*25930*/  LDL.LU R36, [R1+0x29c] ;  /* 0x00029c0001247983 */ /* 0x000f220000300800 */
[----:B--2---:R-:W-:-:S03]  /*25940*/  FMUL R3, R35, UR20 ;  /* 0x0000001423037c20 */ /* 0x004fc60008400000 */
[----:B------:R-:W2:Y:S01]  /*25950*/  LDL.LU R35, [R1+0x2a0] ;  /* 0x0002a00001237983 */ /* 0x000ea20000300800 */
[----:B---3--:R-:W-:-:S03]  /*25960*/  FMUL R4, R33, UR20 ;  /* 0x0000001421047c20 */ /* 0x008fc60008400000 */
[----:B------:R-:W3:Y:S01]  /*25970*/  LDL.LU R33, [R1+0x2a4] ;  /* 0x0002a40001217983 */ /* 0x000ee20000300800 */
[----:B----4-:R-:W-:-:S03]  /*25980*/  FMUL R5, R32, UR20 ;  /* 0x0000001420057c20 */ /* 0x010fc60008400000 */
[----:B------:R-:W4:Y:S01]  /*25990*/  LDL.LU R32, [R1+0x2a8] ;  /* 0x0002a80001207983 */ /* 0x000f220000300800 */
[C---:B------:R-:W-:Y:S02]  /*259a0*/  ISETP.LT.OR P5, PT, R0.reuse, 0x9, !P0 ;  /* 0x000000090000780c */ /* 0x040fe400047a1670 */
[C---:B------:R-:W-:Y:S02]  /*259b0*/  ISETP.LT.OR P3, PT, R0.reuse, 0x11, !P1 ;  /* 0x000000110000780c */ /* 0x040fe40004f61670 */
[C---:B------:R-:W-:Y:S02]  /*259c0*/  ISETP.LT.OR P2, PT, R0.reuse, 0x12, !P1 ;  /* 0x000000120000780c */ /* 0x040fe40004f41670 */
[----:B------:R-:W-:-:S07]  /*259d0*/  ISETP.LT.OR P6, PT, R0, 0x12, !P0 ;  /* 0x000000120000780c */ /* 0x000fce00047c1670 */
[----:B------:R-:W-:Y:S01]  /*259e0*/  @!P5 STG.E.U8 desc[UR14][R28.64+0x8], R13 ;  /* 0x0000080d1c00d986 */ /* 0x000fe2000c10110e */
[----:B------:R-:W-:-:S03]  /*259f0*/  ISETP.LT.OR P5, PT, R0, 0x11, !P0 ;  /* 0x000000110000780c */ /* 0x000fc600047a1670 */
[----:B------:R0:W-:Y:S01]  /*25a00*/  @!P3 STG.E.U8 desc[UR14][R30.64+0x10], R7 ;  /* 0x000010071e00b986 */ /* 0x0001e2000c10110e */
[----:B------:R-:W-:-:S03]  /*25a10*/  ISETP.LT.OR P3, PT, R0, 0x19, !P1 ;  /* 0x000000190000780c */ /* 0x000fc60004f61670 */
[----:B------:R1:W-:Y:S01]  /*25a20*/  @!P2 STG.E.U8 desc[UR14][R30.64+0x11], R9 ;  /* 0x000011091e00a986 */ /* 0x0003e2000c10110e */
[----:B------:R-:W-:Y:S02]  /*25a30*/  ISETP.LT.OR P2, PT, R0, 0x1a, !P1 ;  /* 0x0000001a0000780c */ /* 0x000fe40004f41670 */
[----:B0-----:R-:W-:Y:S01]  /*25a40*/  F2FP.SATFINITE.E5M2.F32.PACK_AB_MERGE_C R7, RZ, R2, RZ ;  /* 0x00000002ff07723e */ /* 0x001fe200048060ff */
[----:B------:R-:W-:Y:S01]  /*25a50*/  FMUL R2, R40, UR20 ;  /* 0x0000001428027c20 */ /* 0x000fe20008400000 */
[----:B-1----:R-:W-:Y:S01]  /*25a60*/  F2FP.SATFINITE.E5M2.F32.PACK_AB_MERGE_C R9, RZ, R3, RZ ;  /* 0x00000003ff09723e */ /* 0x002fe200048060ff */
[----:B------:R-:W4:Y:S01]  /*25a70*/  LDL.LU R40, [R1+0x2ac] ;  /* 0x0002ac0001287983 */ /* 0x000f220000300800 */
[----:B------:R-:W-:-:S03]  /*25a80*/  F2FP.SATFINITE.E5M2.F32.PACK_AB_MERGE_C R13, RZ, R4, RZ ;  /* 0x00000004ff0d723e */ /* 0x000fc600048060ff */
[----:B------:R0:W-:Y:S01]  /*25a90*/  @!P6 STG.E.U8 desc[UR14][R28.64+0x11], R7 ;  /* 0x000011071c00e986 */ /* 0x0001e2000c10110e */
[----:B------:R-:W-:Y:S01]  /*25aa0*/  ISETP.LT.OR P6, PT, R0, 0x1a, !P0 ;  /* 0x0000001a0000780c */ /* 0x000fe200047c1670 */
[----:B------:R-:W-:Y:S02]  /*25ab0*/  FMUL R3, R39, UR20 ;  /* 0x0000001427037c20 */ /* 0x000fe40008400000 */
[----:B------:R-:W4:Y:S01]  /*25ac0*/  LDL.LU R39, [R1+0x2b0] ;  /* 0x0002b00001277983 */ /* 0x000f220000300800 */
[----:B0-----:R-:W-:-:S03]  /*25ad0*/  F2FP.SATFINITE.E5M2.F32.PACK_AB_MERGE_C R7, RZ, R2, RZ ;  /* 0x00000002ff07723e */ /* 0x001fc600048060ff */
[----:B------:R-:W-:Y:S04]  /*25ae0*/  @!P5 STG.E.U8 desc[UR14][R28.64+0x10], R11 ;  /* 0x0000100b1c00d986 */ /* 0x000fe8000c10110e */
[----:B------:R0:W-:Y:S04]  /*25af0*/  @!P3 STG.E.U8 desc[UR14][R30.64+0x18], R9 ;  /* 0x000018091e00b986 */ /* 0x0001e8000c10110e */
[----:B------:R1:W-:Y:S01]  /*25b00*/  @!P2 STG.E.U8 desc[UR14][R30.64+0x19], R13 ;  /* 0x0000190d1e00a986 */ /* 0x0003e2000c10110e */
[----:B0-----:R-:W-:-:S03]  /*25b10*/  F2FP.SATFINITE.E5M2.F32.PACK_AB_MERGE_C R9, RZ, R3, RZ ;  /* 0x00000003ff09723e */ /* 0x001fc600048060ff */
[----:B------:R0:W-:Y:S01]  /*25b20*/  @!P6 STG.E.U8 desc[UR14][R28.64+0x19], R7 ;  /* 0x000019071c00e986 */ /* 0x0001e2000c10110e */
[----:B------:R-:W-:-:S03]  /*25b30*/  FMUL R4, R38, UR20 ;  /* 0x0000001426047c20 */ /* 0x000fc60008400000 */
[----:B------:R-:W4:Y:S02]  /*25b40*/  LDL.LU R38, [R1+0x2b4] ;  /* 0x0002b40001267983 */ /* 0x000f240000300800 */
[----:B------:R-:W-:Y:S01]  /*25b50*/  F2FP.SATFINITE.E5M2.F32.PACK_AB_MERGE_C R11, RZ, R4, RZ ;  /* 0x00000004ff0b723e */ /* 0x000fe200048060ff */
[----:B------:R-:W-:Y:S02]  /*25b60*/  FMUL R2, R37, UR20 ;  /* 0x0000001425027c20 */ /* 0x000fe40008400000 */
[----:B------:R-:W4:Y:S03]  /*25b70*/  LDL.LU R37, [R1+0x2b8] ;  /* 0x0002b80001257983 */ /* 0x000f260000300800 */
[----:B-1----:R-:W-:Y:S01]  /*25b80*/  F2FP.SATFINITE.E5M2.F32.PACK_AB_MERGE_C R13, RZ, R2, RZ ;  /* 0x00000002ff0d723e */ /* 0x002fe200048060ff */
[----:B------:R-:W-:Y:S02]  /*25b90*/  FMUL R3, R36, UR20 ;  /* 0x0000001424037c20 */ /* 0x000fe40008400000 */
[----:B------:R-:W4:Y:S01]  /*25ba0*/  LDL.LU R36, [R1+0x2bc] ;  /* 0x0002bc0001247983 */ /* 0x000f220000300800 */
[----:B--2---:R-:W-:-:S03]  /*25bb0*/  FMUL R2, R35, UR20 ;  /* 0x0000001423027c20 */ /* 0x004fc60008400000 */
[----:B------:R-:W2:Y:S02]  /*25bc0*/  LDL.LU R35, [R1+0x2c0] ;  /* 0x0002c00001237983 */ /* 0x000ea40000300800 */
[----:B0-----:R-:W-:Y:S01]  /*25bd0*/  F2FP.SATFINITE.E5M2.F32.PACK_AB_MERGE_C R7, RZ, R2, RZ ;  /* 0x00000002ff07723e */ /* 0x001fe200048060ff */
[----:B---3--:R-:W-:Y:S02]  /*25be0*/  FMUL R4, R33, UR20 ;  /* 0x0000001421047c20 */ /* 0x008fe40008400000 */
[----:B------:R-:W3:Y:S01]  /*25bf0*/  LDL.LU R33, [R1+0x2c4] ;  /* 0x0002c40001217983 */ /* 0x000ee20000300800 */
[----:B----4-:R-:W-:-:S03]  /*25c00*/  FMUL R2, R32, UR20 ;  /* 0x0000001420027c20 */ /* 0x010fc60008400000 */
[----:B------:R-:W4:Y:S01]  /*25c10*/  LDL.LU R32, [R1+0x2c8] ;  /* 0x0002c80001207983 */ /* 0x000f220000300800 */
[C---:B------:R-:W-:Y:S02]  /*25c20*/  ISETP.LT.OR P5, PT, R0.reuse, 0x19, !P0 ;  /* 0x000000190000780c */ /* 0x040fe400047a1670 */
[C---:B------:R-:W-:Y:S02]  /*25c30*/  ISETP.LT.OR P3, PT, R0.reuse, 0x21, !P1 ;  /* 0x000000210000780c */ /* 0x040fe40004f61670 */
[C---:B------:R-:W-:Y:S02]  /*25c40*/  ISETP.LT.OR P2, PT, R0.reuse, 0x22, !P1 ;  /* 0x000000220000780c */ /* 0x040fe40004f41670 */
[----:B------:R-:W-:Y:S02]  /*25c50*/  F2FP.SATFINITE.E5M2.F32.PACK_AB_MERGE_C R5, RZ, R5, RZ ;  /* 0x00000005ff05723e */ /* 0x000fe400048060ff */
[----:B------:R-:W-:-:S05]  /*25c60*/  ISETP.LT.OR P6, PT, R0, 0x22, !P0 ;  /* 0x000000220000780c */ /* 0x000fca00047c1670 */
[----:B------:R0:W-:Y:S01]  /*25c70*/  @!P5 STG.E.U8 desc[UR14][R28.64+0x18], R5 ;  /* 0x000018051c00d986 */ /* 0x0001e2000c10110e */
[----:B------:R-:W-:-:S03]  /*25c80*/  ISETP.LT.OR P5, PT, R0, 0x21, !P0 ;  /* 0x000000210000780c */ /* 0x000fc600047a1670 */
[----:B------:R-:W-:Y:S01]  /*25c90*/  @!P3 STG.E.U8 desc[UR14][R30.64+0x20], R9 ;  /* 0x000020091e00b986 */ /* 0x000fe2000c10110e */
[----:B------:R-:W-:-:S03]  /*25ca0*/  ISETP.LT.OR P3, PT, R0, 0x29, !P1 ;  /* 0x000000290000780c */ /* 0x000fc60004f61670 */
[----:B------:R1:W-:Y:S01]  /*25cb0*/  @!P2 STG.E.U8 desc[UR14][R30.64+0x21], R11 ;  /* 0x0000210b1e00a986 */ /* 0x0003e2000c10110e */
[----:B------:R-:W-:Y:S02]  /*25cc0*/  ISETP.LT.OR P2, PT, R0, 0x2a, !P1 ;  /* 0x0000002a0000780c */ /* 0x000fe40004f41670 */
[----:B0-----:R-:W-:Y:S02]  /*25cd0*/  F2FP.SATFINITE.E5M2.F32.PACK_AB_MERGE_C R5, RZ, R3, RZ ;  /* 0x00000003ff05723e */ /* 0x001fe400048060ff */
[----:B-1----:R-:W-:Y:S01]  /*25ce0*/  F2FP.SATFINITE.E5M2.F32.PACK_AB_MERGE_C R11, RZ, R2, RZ ;  /* 0x00000002ff0b723e */ /* 0x002fe200048060ff */
[----:B------:R-:W-:Y:S02]  /*25cf0*/  FMUL R2, R40, UR20 ;  /* 0x0000001428027c20 */ /* 0x000fe40008400000 */
[----:B------:R-:W4:Y:S01]  /*25d00*/  LDL.LU R40, [R1+0x2cc] ;  /* 0x0002cc0001287983 */ /* 0x000f220000300800 */
[----:B------:R-:W-:-:S03]  /*25d10*/  F2FP.SATFINITE.E5M2.F32.PACK_AB_MERGE_C R9, RZ, R4, RZ ;  /* 0x00000004ff09723e */ /* 0x000fc600048060ff */
[----:B------:R-:W-:Y:S01]  /*25d20*/  @!P6 STG.E.U8 desc[UR14][R28.64+0x21], R5 ;  /* 0x000021051c00e986 */ /* 0x000fe2000c10110e */
[----:B------:R-:W-:-:S03]  /*25d30*/  FMUL R3, R39, UR20 ;  /* 0x0000001427037c20 */ /* 0x000fc60008400000 */
[----:B------:R-:W4:Y:S01]  /*25d40*/  LDL.LU R39, [R1+0x2d0] ;  /* 0x0002d00001277983 */ /* 0x000f220000300800 */
[----:B------:R-:W-:-:S03]  /*25d50*/  ISETP.LT.OR P6, PT, R0, 0x2a, !P0 ;  /* 0x0000002a0000780c */ /* 0x000fc600047c1670 */
[----:B------:R-:W-:Y:S04]  /*25d60*/  @!P5 STG.E.U8 desc[UR14][R28.64+0x20], R13 ;  /* 0x0000200d1c00d986 */ /* 0x000fe8000c10110e */
[----:B------:R0:W-:Y:S04]  /*25d70*/  @!P3 STG.E.U8 desc[UR14][R30.64+0x28], R7 ;  /* 0x000028071e00b986 */ /* 0x0001e8000c10110e */
[----:B------:R1:W-:Y:S01]  /*25d80*/  @!P2 STG.E.U8 desc[UR14][R30.64+0x29], R9 ;  /* 0x000029091e00a986 */ /* 0x0003e2000c10110e */
[----:B0-----:R-:W-:Y:S02]  /*25d90*/  F2FP.SATFINITE.E5M2.F32.PACK_AB_MERGE_C R7, RZ, R2, RZ ;  /* 0x00000002ff07723e */ /* 0x001fe400048060ff */
[----:B-1----:R-:W-:-:S03]  /*25da0*/  F2FP.SATFINITE.E5M2.F32.PACK_AB_MERGE_C R9, RZ, R3, RZ ;  /* 0x00000003ff09723e */ /* 0x002fc600048060ff */
[----:B------:R0:W-:Y:S01]  /*25db0*/  @!P6 STG.E.U8 desc[UR14][R28.64+0x29], R7 ;  /* 0x000029071c00e986 */ /* 0x0001e2000c10110e */
[----:B------:R-:W-:-:S03]  /*25dc0*/  FMUL R4, R38, UR20 ;  /* 0x0000001426047c20 */ /* 0x000fc60008400000 */
[----:B------:R-:W4:Y:S02]  /*25dd0*/  LDL.LU R38, [R1+0x2d4] ;  /* 0x0002d40001267983 */ /* 0x000f240000300800 */
[----:B------:R-:W-:Y:S01]  /*25de0*/  F2FP.SATFINITE.E5M2.F32.PACK_AB_MERGE_C R13, RZ, R4, RZ ;  /* 0x00000004ff0d723e */ /* 0x000fe200048060ff */
        /* <DEDUP_REMOVED lines=21> */
[----:B------:R-:W-:Y:S02]  /*25f40*/  F2FP.SATFINITE.E5M2.F32.PACK_AB_MERGE_C R5, RZ, R5, RZ ;  /* 0x00000005ff05723e */ /* 0x000fe400048060ff */
[----:B0-----:R-:W-:Y:S02]  /*25f50*/  F2FP.SATFINITE.E5M2.F32.PACK_AB_MERGE_C R13, RZ, R2, RZ ;  /* 0x00000002ff0d723e */ /* 0x001fe400048060ff */
[----:B-1----:R-:W-:Y:S01]  /*25f60*/  F2FP.SATFINITE.E5M2.F32.PACK_AB_MERGE_C R9, RZ, R3, RZ ;  /* 0x00000003ff09723e */ /* 0x002fe200048060ff */
[----:B------:R-:W-:Y:S02]  /*25f70*/  FMUL R3, R40, UR20 ;  /* 0x0000001428037c20 */ /* 0x000fe40008400000 */
[----:B------:R-:W4:Y:S01]  /*25f80*/  LDL.LU R40, [R1+0x2ec] ;  /* 0x0002ec0001287983 */ /* 0x000f220000300800 */
[----:B------:R-:W-:Y:S01]  /*25f90*/  F2FP.SATFINITE.E5M2.F32.PACK_AB_MERGE_C R11, RZ, R4, RZ ;  /* 0x00000004ff0b723e */ /* 0x000fe200048060ff */
[----:B------:R-:W-:-:S02]  /*25fa0*/  FMUL R2, R39, UR20 ;  /* 0x0000001427027c20 */ /* 0x000fc40008400000 */
[----:B------:R-:W4:Y:S04]  /*25fb0*/  LDL.LU R39, [R1+0x2f0] ;  /* 0x0002f00001277983 */ /* 0x000f280000300800 */
[----:B------:R0:W-:Y:S01]  /*25fc0*/  @!P6 STG.E.U8 desc[UR14][R28.64+0x31], R7 ;  /* 0x000031071c00e986 */ /* 0x0001e2000c10110e */
[----:B------:R-:W-:-:S03]  /*25fd0*/  ISETP.LT.OR P6, PT, R0, 0x3a, !P0 ;  /* 0x0000003a0000780c */ /* 0x000fc600047c1670 */
[----:B------:R1:W-:Y:S01]  /*25fe0*/  @!P5 STG.E.U8 desc[UR14][R28.64+0x30], R5 ;  /* 0x000030051c00d986 */ /* 0x0003e2000c10110e */
[----:B0-----:R-:W-:-:S03]  /*25ff0*/  F2FP.SATFINITE.E5M2.F32.PACK_AB_MERGE_C R7, RZ, R2, RZ ;  /* 0x00000002ff07723e */ /* 0x001fc600048060ff */
[----:B------:R-:W-:Y:S01]  /*26000*/  @!P2 STG.E.U8 desc[UR14][R30.64+0x39], R11 ;  /* 0x0000390b1e00a986 */ /* 0x000fe2000c10110e */
[----:B-1----:R-:W-:-:S03]  /*26010*/  F2FP.SATFINITE.E5M2.F32.PACK_AB_MERGE_C R5, RZ, R3, RZ ;  /* 0x00000003ff05723e */ /* 0x002fc600048060ff */
[----:B------:R0:W-:Y:S04]  /*26020*/  @!P3 STG.E.U8 desc[UR14][R30.64+0x38], R9 ;  /* 0x000038091e00b986 */ /* 0x0001e8000c10110e */
[----:B------:R4:W-:Y:S01]  /*26030*/  @!P6 STG.E.U8 desc[UR14][R28.64+0x39], R5 ;  /* 0x000039051c00e986 */ /* 0x0009e2000c10110e */
[----:B------:R-:W-:-:S03]  /*26040*/  FMUL R4, R38, UR20 ;  /* 0x0000001426047c20 */ /* 0x000fc60008400000 */
[----:B------:R-:W4:Y:S02]  /*26050*/  LDL.LU R38, [R1+0x2f4] ;  /* 0x0002f40001267983 */ /* 0x000f240000300800 */
[----:B0-----:R-:W-:Y:S01]  /*26060*/  F2FP.SATFINITE.E5M2.F32.PACK_AB_MERGE_C R9, RZ, R4, RZ ;  /* 0x00000004ff09723e */ /* 0x001fe200048060ff */
        /* <DEDUP_REMOVED lines=26> */
[----:B------:R0:W-:Y:S01]  /*26210*/  @!P6 STG.E.U8 desc[UR14][R28.64+0x41], R7 ;  /* 0x000041071c00e986 */ /* 0x0001e2000c10110e */
[----:B------:R-:W-:-:S03]  /*26220*/  FMUL R3, R39, UR20 ;  /* 0x0000001427037c20 */ /* 0x000fc60008400000 */
[----:B------:R-:W4:Y:S01]  /*26230*/  LDL.LU R39, [R1+0x310] ;  /* 0x0003100001277983 */ /* 0x000f220000300800 */
[----:B------:R-:W-:Y:S02]  /*26240*/  ISETP.LT.OR P6, PT, R0, 0x4a, !P0 ;  /* 0x0000004a0000780c */ /* 0x000fe400047c1670 */
[----:B0-----:R-:W-:Y:S01]  /*26250*/  F2FP.SATFINITE.E5M2.F32.PACK_AB_MERGE_C R7, RZ, R2, RZ ;  /* 0x00000002ff07723e */ /* 0x001fe200048060ff */
        /* <DEDUP_REMOVED lines=155> */
[----:B------:R-:W-:Y:S01]  /*26c10*/  F2FP.SATFINITE.E5M2.F32.PACK_AB_MERGE_C R9, RZ, R4, RZ ;  /* 0x00000004ff09723e */ /* 0x000fe200048060ff */
[----:B------:R-:W-:-:S02]  /*26c20*/  FMUL R3, R39, UR20 ;  /* 0x0000001427037c20 */ /* 0x000fc40008400000 */
[----:B------:R-:W4:Y:S04]  /*26c30*/  LDL.LU R39, [R1+0x390] ;  /* 0x0003900001277983 */ /* 0x000f280000300800 */
[----:B------:R-:W-:Y:S04]  /*26c40*/  @!P6 STG.E.U8 desc[UR14][R28.64+0x81], R5 ;  /* 0x000081051c00e986 */ /* 0x000fe8000c10110e */
[----:B------:R-:W-:Y:S04]  /*26c50*/  @!P5 STG.E.U8 desc[UR14][R28.64+0x80], R13 ;  /* 0x0000800d1c00d986 */ /* 0x000fe8000c10110e */
[----:B------:R0:W-:Y:S04]  /*26c60*/  @!P3 STG.E.U8 desc[UR14][R30.64+0x88], R7 ;  /* 0x000088071e00b986 */ /* 0x0001e8000c10110e */
[----:B------:R1:W-:Y:S01]  /*26c70*/  @!P2 STG.E.U8 desc[UR14][R30.64+0x89], R9 ;  /* 0x000089091e00a986 */ /* 0x0003e2000c10110e */
[----:B0-----:R-:W-:-:S02]  /*26c80*/  F2FP.SATFINITE.E5M2.F32.PACK_AB_MERGE_C R7, RZ, R2, RZ ;  /* 0x00000002ff07723e */ /* 0x001fc400048060ff */
[----:B-1----:R-:W-:Y:S01]  /*26c90*/  F2FP.SATFINITE.E5M2.F32.PACK_AB_MERGE_C R9, RZ, R3, RZ ;  /* 0x00000003ff09723e */ /* 0x002fe200048060ff */
[----:B------:R-:W-:Y:S02]  /*26ca0*/  FMUL R4, R38, UR20 ;  /* 0x0000001426047c20 */ /* 0x000fe40008400000 */
[----:B------:R-:W4:Y:S03]  /*26cb0*/  LDL.LU R38, [R1+0x394] ;  /* 0x0003940001267983 */ /* 0x000f260000300800 */
[----:B------:R-:W-:Y:S01]  /*26cc0*/  F2FP.SATFINITE.E5M2.F32.PACK_AB_MERGE_C R13, RZ, R4, RZ ;  /* 0x00000004ff0d723e */ /* 0x000fe200048060ff */
[----:B------:R-:W-:Y:S02]  /*26cd0*/  FMUL R5, R37, UR20 ;  /* 0x0000001425057c20 */ /* 0x000fe40008400000 */
[----:B------:R-:W4:Y:S01]  /*26ce0*/  LDL.LU R37, [R1+0x398] ;  /* 0x0003980001257983 */ /* 0x000f220000300800 */
[----:B------:R-:W-:-:S03]  /*26cf0*/  FMUL R2, R36, UR20 ;  /* 0x0000001424027c20 */ /* 0x000fc60008400000 */
[----:B------:R-:W4:Y:S01]  /*26d00*/  LDL.LU R36, [R1+0x39c] ;  /* 0x00039c0001247983 */ /* 0x000f220000300800 */
[----:B--2---:R-:W-:-:S03]  /*26d10*/  FMUL R3, R35, UR20 ;  /* 0x0000001423037c20 */ /* 0x004fc60008400000 */
[----:B------:R-:W2:Y:S01]  /*26d20*/  LDL.LU R35, [R1+0x3a0] ;  /* 0x0003a00001237983 */ /* 0x000ea20000300800 */
        /* <DEDUP_REMOVED lines=9> */
[----:B------:R0:W-:Y:S01]  /*26dc0*/  @!P6 STG.E.U8 desc[UR14][R28.64+0x89], R7 ;  /* 0x000089071c00e986 */ /* 0x0001e2000c10110e */
[----:B------:R-:W-:-:S03]  /*26dd0*/  ISETP.LT.OR P6, PT, R0, 0x92, !P0 ;  /* 0x000000920000780c */ /* 0x000fc600047c1670 */
[----:B------:R-:W-:Y:S01]  /*26de0*/  @!P5 STG.E.U8 desc[UR14][R28.64+0x88], R11 ;  /* 0x0000880b1c00d986 */ /* 0x000fe2000c10110e */
[----:B------:R-:W-:-:S03]  /*26df0*/  ISETP.LT.OR P5, PT, R0, 0x91, !P0 ;  /* 0x000000910000780c */ /* 0x000fc600047a1670 */
[----:B------:R1:W-:Y:S01]  /*26e00*/  @!P3 STG.E.U8 desc[UR14][R30.64+0x90], R9 ;  /* 0x000090091e00b986 */ /* 0x0003e2000c10110e */
[C---:B------:R-:W-:Y:S02]  /*26e10*/  ISETP.LT.OR P3, PT, R0.reuse, 0x99, !P1 ;  /* 0x000000990000780c */ /* 0x040fe40004f61670 */
[----:B0-----:R-:W-:Y:S01]  /*26e20*/  F2FP.SATFINITE.E5M2.F32.PACK_AB_MERGE_C R7, RZ, R2, RZ ;  /* 0x00000002ff07723e */ /* 0x001fe200048060ff */
[----:B------:R-:W-:Y:S01]  /*26e30*/  @!P2 STG.E.U8 desc[UR14][R30.64+0x91], R13 ;  /* 0x0000910d1e00a986 */ /* 0x000fe2000c10110e */
[----:B------:R-:W-:Y:S02]  /*26e40*/  ISETP.LT.OR P2, PT, R0, 0x9a, !P1 ;  /* 0x0000009a0000780c */ /* 0x000fe40004f41670 */
        /* <DEDUP_REMOVED lines=86> */
[----:B------:R0:W-:Y:S01]  /*273b0*/  @!P6 STG.E.U8 desc[UR14][R28.64+0xb1], R7 ;  /* 0x0000b1071c00e986 */ /* 0x0001e2000c10110e */
[----:B------:R-:W-:-:S03]  /*273c0*/  ISETP.LT.OR P6, PT, R0, 0xba, !P0 ;  /* 0x000000ba0000780c */ /* 0x000fc600047c1670 */
[----:B------:R-:W4:Y:S04]  /*273d0*/  LDL.LU R39, [R1+0x3f0] ;  /* 0x0003f00001277983 */ /* 0x000f280000300800 */
        /* <DEDUP_REMOVED lines=33> */
[----:B------:R0:W-:Y:S01]  /*275f0*/  @!P6 STG.E.U8 desc[UR14][R28.64+0xc1], R7 ;  /* 0x0000c1071c00e986 */ /* 0x0001e2000c10110e */
[----:B------:R-:W-:-:S03]  /*27600*/  ISETP.LT.OR P6, PT, R0, 0xca, !P0 ;  /* 0x000000ca0000780c */ /* 0x000fc600047c1670 */
[----:B------:R-:W4:Y:S01]  /*27610*/  LDL.LU R40, [R1+0x40c] ;  /* 0x00040c0001287983 */ /* 0x000f220000300800 */
[----:B------:R-:W-:Y:S01]  /*27620*/  F2FP.SATFINITE.E5M2.F32.PACK_AB_MERGE_C R13, RZ, R4, RZ ;  /* 0x00000004ff0d723e */ /* 0x000fe200048060ff */
        /* <DEDUP_REMOVED lines=24> */
[C---:B------:R-:W-:Y:S01]  /*277b0*/  ISETP.LT.OR P3, PT, R0.reuse, 0xd1, !P1 ;  /* 0x000000d10000780c */ /* 0x040fe20004f61670 */
[----:B------:R-:W4:Y:S01]  /*277c0*/  LDL.LU R42, [R1+0x42c] ;  /* 0x00042c00012a7983 */ /* 0x000f220000300800 */
[C---:B------:R-:W-:Y:S02]  /*277d0*/  ISETP.LT.OR P2, PT, R0.reuse, 0xd2, !P1 ;  /* 0x000000d20000780c */ /* 0x040fe40004f41670 */
[----:B------:R-:W-:Y:S02]  /*277e0*/  ISETP.LT.OR P6, PT, R0, 0xd2, !P0 ;  /* 0x000000d20000780c */ /* 0x000fe400047c1670 */
[----:B------:R-:W-:-:S05]  /*277f0*/  F2FP.SATFINITE.E5M2.F32.PACK_AB_MERGE_C R5, RZ, R5, RZ ;  /* 0x00000005ff05723e */ /* 0x000fca00048060ff */
[----:B------:R0:W-:Y:S01]  /*27800*/  @!P5 STG.E.U8 desc[UR14][R28.64+0xc8], R5 ;  /* 0x0000c8051c00d986 */ /* 0x0001e2000c10110e */
[----:B------:R-:W-:-:S03]  /*27810*/  ISETP.LT.OR P5, PT, R0, 0xd1, !P0 ;  /* 0x000000d10000780c */ /* 0x000fc600047a1670 */
[----:B------:R-:W-:Y:S01]  /*27820*/  @!P3 STG.E.U8 desc[UR14][R30.64+0xd0], R9 ;  /* 0x0000d0091e00b986 */ /* 0x000fe2000c10110e */
[----:B------:R-:W-:-:S03]  /*27830*/  ISETP.LT.OR P3, PT, R0, 0xd9, !P1 ;  /* 0x000000d90000780c */ /* 0x000fc60004f61670 */
[----:B------:R1:W-:Y:S01]  /*27840*/  @!P2 STG.E.U8 desc[UR14][R30.64+0xd1], R11 ;  /* 0x0000d10b1e00a986 */ /* 0x0003e2000c10110e */
[----:B0-----:R-:W-:Y:S02]  /*27850*/  F2FP.SATFINITE.E5M2.F32.PACK_AB_MERGE_C R5, RZ, R3, RZ ;  /* 0x00000003ff05723e */ /* 0x001fe400048060ff */
[----:B------:R-:W-:-:S03]  /*27860*/  ISETP.LT.OR P2, PT, R0, 0xda, !P1 ;  /* 0x000000da0000780c */ /* 0x000fc60004f41670 */
[----:B------:R-:W-:Y:S01]  /*27870*/  @!P6 STG.E.U8 desc[UR14][R28.64+0xd1], R5 ;  /* 0x0000d1051c00e986 */ /* 0x000fe2000c10110e */
[----:B-1----:R-:W-:Y:S02]  /*27880*/  F2FP.SATFINITE.E5M2.F32.PACK_AB_MERGE_C R11, RZ, R2, RZ ;  /* 0x00000002ff0b723e */ /* 0x002fe400048060ff */
[----:B------:R-:W-:Y:S01]  /*27890*/  ISETP.LT.OR P6, PT, R0, 0xda, !P0 ;  /* 0x000000da0000780c */ /* 0x000fe200047c1670 */
[----:B------:R-:W-:Y:S02]  /*278a0*/  FMUL R2, R40, UR20 ;  /* 0x0000001428027c20 */ /* 0x000fe40008400000 */
[----:B------:R-:W4:Y:S01]  /*278b0*/  LDL.LU R40, [R1+0x430] ;  /* 0x0004300001287983 */ /* 0x000f220000300800 */
[----:B------:R-:W-:-:S03]  /*278c0*/  FMUL R3, R39, UR20 ;  /* 0x0000001427037c20 */ /* 0x000fc60008400000 */
[----:B------:R-:W4:Y:S01]  /*278d0*/  LDL.LU R39, [R1+0x434] ;  /* 0x0004340001277983 */ /* 0x000f220000300800 */
[----:B------:R-:W-:-:S03]  /*278e0*/  F2FP.SATFINITE.E5M2.F32.PACK_AB_MERGE_C R9, RZ, R4, RZ ;  /* 0x00000004ff09723e */ /* 0x000fc600048060ff */
        /* <DEDUP_REMOVED lines=13> */
[----:B--2---:R-:W-:Y:S01]  /*279c0*/  FMUL R3, R35, UR20 ;  /* 0x0000001423037c20 */ /* 0x004fe20008400000 */
[----:B0-----:R-:W-:Y:S02]  /*279d0*/  F2FP.SATFINITE.E5M2.F32.PACK_AB_MERGE_C R7, RZ, R2, RZ ;  /* 0x00000002ff07723e */ /* 0x001fe400048060ff */
        /* <DEDUP_REMOVED lines=15> */
[----:B------:R-:W-:Y:S02]  /*27ad0*/  F2FP.SATFINITE.E5M2.F32.PACK_AB_MERGE_C R5, RZ, R5, RZ ;  /* 0x00000005ff05723e */ /* 0x000fe400048060ff */
[----:B0-----:R-:W-:Y:S01]  /*27ae0*/  F2FP.SATFINITE.E5M2.F32.PACK_AB_MERGE_C R11, RZ, R4, RZ ;  /* 0x00000004ff0b723e */ /* 0x001fe200048060ff */
[----:B------:R0:W-:Y:S01]  /*27af0*/  @!P6 STG.E.U8 desc[UR14][R28.64+0xe1], R7 ;  /* 0x0000e1071c00e986 */ /* 0x0001e2000c10110e */
[C---:B------:R-:W-:Y:S02]  /*27b00*/  ISETP.LT.OR P6, PT, R0.reuse, 0xea, !P0 ;  /* 0x000000ea0000780c */ /* 0x040fe400047c1670 */
[----:B-1----:R-:W-:Y:S01]  /*27b10*/  F2FP.SATFINITE.E5M2.F32.PACK_AB_MERGE_C R9, RZ, R3, RZ ;  /* 0x00000003ff09723e */ /* 0x002fe200048060ff */
[----:B------:R1:W-:Y:S01]  /*27b20*/  @!P5 STG.E.U8 desc[UR14][R28.64+0xe0], R5 ;  /* 0x0000e0051c00d986 */ /* 0x0003e2000c10110e */
[----:B------:R-:W-:-:S03]  /*27b30*/  ISETP.LT.OR P5, PT, R0, 0xe9, !P0 ;  /* 0x000000e90000780c */ /* 0x000fc600047a1670 */
[----:B------:R-:W-:Y:S01]  /*27b40*/  @!P2 STG.E.U8 desc[UR14][R30.64+0xe9], R11 ;  /* 0x0000e90b1e00a986 */ /* 0x000fe2000c10110e */
[----:B------:R-:W-:Y:S01]  /*27b50*/  ISETP.LT.OR P2, PT, R0, 0xf2, !P1 ;  /* 0x000000f20000780c */ /* 0x000fe20004f41670 */
[----:B------:R-:W-:Y:S02]  /*27b60*/  FMUL R3, R42, UR20 ;  /* 0x000000142a037c20 */ /* 0x000fe40008400000 */
[----:B------:R1:W-:Y:S01]  /*27b70*/  @!P3 STG.E.U8 desc[UR14][R30.64+0xe8], R9 ;  /* 0x0000e8091e00b986 */ /* 0x0003e2000c10110e */
[----:B------:R-:W-:Y:S02]  /*27b80*/  ISETP.LT.OR P3, PT, R0, 0xf1, !P1 ;  /* 0x000000f10000780c */ /* 0x000fe40004f61670 */
[----:B------:R-:W-:Y:S01]  /*27b90*/  F2FP.SATFINITE.E5M2.F32.PACK_AB_MERGE_C R13, RZ, R2, RZ ;  /* 0x00000002ff0d723e */ /* 0x000fe200048060ff */
[----:B------:R-:W-:Y:S01]  /*27ba0*/  FMUL R4, R39, UR20 ;  /* 0x0000001427047c20 */ /* 0x000fe20008400000 */
[----:B------:R-:W-:Y:S01]  /*27bb0*/  FMUL R2, R40, UR20 ;  /* 0x0000001428027c20 */ /* 0x000fe20008400000 */
[----:B------:R-:W-:-:S03]  /*27bc0*/  F2FP.SATFINITE.E5M2.F32.PACK_AB_MERGE_C R3, RZ, R3, RZ ;  /* 0x00000003ff03723e */ /* 0x000fc600048060ff */
[----:B0-----:R-:W-:Y:S02]  /*27bd0*/  F2FP.SATFINITE.E5M2.F32.PACK_AB_MERGE_C R7, RZ, R4, RZ ;  /* 0x00000004ff07723e */ /* 0x001fe400048060ff */
[----:B-1----:R-:W-:Y:S01]  /*27be0*/  F2FP.SATFINITE.E5M2.F32.PACK_AB_MERGE_C R5, RZ, R2, RZ ;  /* 0x00000002ff05723e */ /* 0x002fe200048060ff */
[----:B------:R-:W-:Y:S01]  /*27bf0*/  @!P5 STG.E.U8 desc[UR14][R28.64+0xe8], R13 ;  /* 0x0000e80d1c00d986 */ /* 0x000fe2000c10110e */
[----:B------:R-:W-:-:S03]  /*27c00*/  ISETP.LT.OR P5, PT, R0, 0xf1, !P0 ;  /* 0x000000f10000780c */ /* 0x000fc600047a1670 */
[----:B------:R2:W-:Y:S01]  /*27c10*/  @!P6 STG.E.U8 desc[UR14][R28.64+0xe9], R3 ;  /* 0x0000e9031c00e986 */ /* 0x0005e2000c10110e */
[----:B------:R-:W-:-:S03]  /*27c20*/  ISETP.LT.OR P6, PT, R0, 0xf2, !P0 ;  /* 0x000000f20000780c */ /* 0x000fc600047c1670 */
[----:B------:R0:W-:Y:S01]  /*27c30*/  @!P2 STG.E.U8 desc[UR14][R30.64+0xf1], R7 ;  /* 0x0000f1071e00a986 */ /* 0x0001e2000c10110e */
[C---:B------:R-:W-:Y:S02]  /*27c40*/  ISETP.LT.OR P2, PT, R0.reuse, 0xf9, !P1 ;  /* 0x000000f90000780c */ /* 0x040fe40004f41670 */
[C---:B------:R-:W-:Y:S01]  /*27c50*/  ISETP.LT.OR P1, PT, R0.reuse, 0xfa, !P1 ;  /* 0x000000fa0000780c */ /* 0x040fe20004f21670 */
[----:B------:R4:W-:Y:S01]  /*27c60*/  @!P3 STG.E.U8 desc[UR14][R30.64+0xf0], R5 ;  /* 0x0000f0051e00b986 */ /* 0x0009e2000c10110e */
[C---:B------:R-:W-:Y:S02]  /*27c70*/  ISETP.LT.OR P3, PT, R0.reuse, 0xf9, !P0 ;  /* 0x000000f90000780c */ /* 0x040fe40004761670 */
[----:B------:R-:W-:Y:S01]  /*27c80*/  ISETP.LT.OR P0, PT, R0, 0xfa, !P0 ;  /* 0x000000fa0000780c */ /* 0x000fe20004701670 */
[----:B------:R-:W-:-:S05]  /*27c90*/  FMUL R2, R38, UR20 ;  /* 0x0000001426027c20 */ /* 0x000fca0008400000 */
[----:B------:R-:W-:-:S05]  /*27ca0*/  F2FP.SATFINITE.E5M2.F32.PACK_AB_MERGE_C R9, RZ, R2, RZ ;  /* 0x00000002ff09723e */ /* 0x000fca00048060ff */
[----:B------:R1:W-:Y:S01]  /*27cb0*/  @!P5 STG.E.U8 desc[UR14][R28.64+0xf0], R9 ;  /* 0x0000f0091c00d986 */ /* 0x0003e2000c10110e */
[----:B------:R-:W-:Y:S01]  /*27cc0*/  FMUL R0, R37, UR20 ;  /* 0x0000001425007c20 */ /* 0x000fe20008400000 */
[----:B------:R-:W-:Y:S01]  /*27cd0*/  FMUL R2, R36, UR20 ;  /* 0x0000001424027c20 */ /* 0x000fe20008400000 */
[----:B--2---:R-:W-:-:S03]  /*27ce0*/  FMUL R3, R35, UR20 ;  /* 0x0000001423037c20 */ /* 0x004fc60008400000 */
[----:B0-----:R-:W-:Y:S02]  /*27cf0*/  F2FP.SATFINITE.E5M2.F32.PACK_AB_MERGE_C R7, RZ, R0, RZ ;  /* 0x00000000ff07723e */ /* 0x001fe400048060ff */
[----:B------:R-:W-:Y:S02]  /*27d00*/  F2FP.SATFINITE.E5M2.F32.PACK_AB_MERGE_C R11, RZ, R2, RZ ;  /* 0x00000002ff0b723e */ /* 0x000fe400048060ff */
[----:B------:R-:W-:Y:S01]  /*27d10*/  F2FP.SATFINITE.E5M2.F32.PACK_AB_MERGE_C R3, RZ, R3, RZ ;  /* 0x00000003ff03723e */ /* 0x000fe200048060ff */
[----:B------:R1:W-:Y:S04]  /*27d20*/  @!P6 STG.E.U8 desc[UR14][R28.64+0xf1], R7 ;  /* 0x0000f1071c00e986 */ /* 0x0003e8000c10110e */
[----:B------:R1:W-:Y:S04]  /*27d30*/  @!P2 STG.E.U8 desc[UR14][R30.64+0xf8], R11 ;  /* 0x0000f80b1e00a986 */ /* 0x0003e8000c10110e */
[----:B------:R1:W-:Y:S01]  /*27d40*/  @!P1 STG.E.U8 desc[UR14][R30.64+0xf9], R3 ;  /* 0x0000f9031e009986 */ /* 0x0003e2000c10110e */
[----:B---3--:R-:W-:Y:S01]  /*27d50*/  FMUL R4, R33, UR20 ;  /* 0x0000001421047c20 */ /* 0x008fe20008400000 */
[----:B----4-:R-:W-:-:S04]  /*27d60*/  FMUL R5, R32, UR20 ;  /* 0x0000001420057c20 */ /* 0x010fc80008400000 */
[----:B------:R-:W-:Y:S02]  /*27d70*/  F2FP.SATFINITE.E5M2.F32.PACK_AB_MERGE_C R13, RZ, R4, RZ ;  /* 0x00000004ff0d723e */ /* 0x000fe400048060ff */
[----:B------:R-:W-:-:S03]  /*27d80*/  F2FP.SATFINITE.E5M2.F32.PACK_AB_MERGE_C R5, RZ, R5, RZ ;  /* 0x00000005ff05723e */ /* 0x000fc600048060ff */
[----:B------:R1:W-:Y:S04]  /*27d90*/  @!P3 STG.E.U8 desc[UR14][R28.64+0xf8], R13 ;  /* 0x0000f80d1c00b986 */ /* 0x0003e8000c10110e */
[----:B------:R1:W-:Y:S02]  /*27da0*/  @!P0 STG.E.U8 desc[UR14][R28.64+0xf9], R5 ;  /* 0x0000f9051c008986 */ /* 0x0003e4000c10110e */
.L_x_549:
[----:B------:R-:W-:Y:S05]  /*27db0*/  BSYNC B0 ;  /* 0x0000000000007941 */ /* 0x000fea0003800000 */
.L_x_35:
[----:B-12---:R-:W2:Y:S04]  /*27dc0*/  LDL.LU R3, [R1+0x458] ;  /* 0x0004580001037983 */ /* 0x006ea80000300800 */
[----:B-----5:R-:W2:Y:S01]  /*27dd0*/  LDL.LU R2, [R1+0x45c] ;  /* 0x00045c0001027983 */ /* 0x020ea20000300800 */
[----:B------:R-:W-:Y:S01]  /*27de0*/  ULDC UR6, c[0x0][0xc] ;  /* 0x0000030000067ab9 */ /* 0x000fe20000000800 */
[----:B------:R-:W-:Y:S01]  /*27df0*/  ULDC UR7, c[0x0][0x10] ;  /* 0x0000040000077ab9 */ /* 0x000fe20000000800 */
[----:B---34-:R-:W2:Y:S01]  /*27e00*/  LDC R5, c[0x0][0x14] ;  /* 0x00000500ff057b82 */ /* 0x018ea20000000800 */
[----:B------:R-:W-:Y:S01]  /*27e10*/  UIMAD.WIDE.U32 UR6, UR6, UR7, URZ ;  /* 0x00000007060672a5 */ /* 0x000fe2000f8e003f */
[----:B------:R-:W-:Y:S01]  /*27e20*/  PRMT R0, RZ, 0x7610, R0 ;  /* 0x00007610ff007816 */ /* 0x000fe20000000000 */
[----:B------:R-:W-:-:S04]  /*27e30*/  UMOV UR9, 0xffffffff ;  /* 0xffffffff00097882 */ /* 0x000fc80000000000 */
[----:B--2---:R-:W-:-:S04]  /*27e40*/  IMAD.WIDE.U32 R2, R5, UR6, R2 ;  /* 0x0000000605027c25 */ /* 0x004fc8000f8e0002 */
[----:B------:R-:W-:Y:S01]  /*27e50*/  IMAD R5, R5, UR7, RZ ;  /* 0x0000000705057c24 */ /* 0x000fe2000f8e02ff */
[----:B------:R-:W-:Y:S01]  /*27e60*/  ULDC.64 UR6, c[0x0][0x650] ;  /* 0x0001940000067ab9 */ /* 0x000fe20000000a00 */
[----:B------:R-:W-:Y:S01]  /*27e70*/  IMAD.MOV.U32 R11, RZ, RZ, R2 ;  /* 0x000000ffff0b7224 */ /* 0x000fe200078e0002 */
[----:B------:R-:W-:Y:S01]  /*27e80*/  ISETP.GE.U32.AND P0, PT, R2, UR6, PT ;  /* 0x0000000602007c0c */ /* 0x000fe2000bf06070 */
[----:B------:R-:W-:Y:S02]  /*27e90*/  IMAD.IADD R13, R3, 0x1, R5 ;  /* 0x00000001030d7824 */ /* 0x000fe400078e0205 */
[----:B------:R-:W-:-:S03]  /*27ea0*/  IMAD.MOV.U32 R2, RZ, RZ, -0x1 ;  /* 0xffffffffff027424 */ /* 0x000fc600078e00ff */
[----:B------:R1:W-:Y:S01]  /*27eb0*/  STL [R1+0x458], R13 ;  /* 0x0004580d01007387 */ /* 0x0003e20000100800 */
[----:B------:R-:W-:-:S03]  /*27ec0*/  ISETP.GE.U32.AND.EX P0, PT, R13, UR7, PT, P0 ;  /* 0x000000070d007c0c */ /* 0x000fc6000bf06100 */
[----:B------:R1:W-:Y:S04]  /*27ed0*/  STL [R1+0x45c], R11 ;  /* 0x00045c0b01007387 */ /* 0x0003e80000100800 */
[----:B------:R1:W-:Y:S06]  /*27ee0*/  STL [R1+0x460], R2 ;  /* 0x0004600201007387 */ /* 0x0003ec0000100800 */
[----:B------:R-:W-:Y:S05]  /*27ef0*/  @P0 BRA `(.L_x_550) ;  /* 0x0000000400740947 */ /* 0x000fea0003800000 */
[----:B------:R-:W2:Y:S01]  /*27f00*/  S2R R8, SR_CTAID.X ;  /* 0x0000000000087919 */ /* 0x000ea20000002500 */
[----:B------:R-:W-:Y:S01]  /*27f10*/  ULDC.64 UR18, c[0x0][0x628] ;  /* 0x00018a0000127ab9 */ /* 0x000fe20000000a00 */
[----:B------:R-:W3:Y:S01]  /*27f20*/  LDC R9, c[0x0][0x144] ;  /* 0x00005100ff097b82 */ /* 0x000ee20000000800 */
[----:B------:R-:W-:Y:S01]  /*27f30*/  ULDC UR6, c[0x0][0x150] ;  /* 0x0000540000067ab9 */ /* 0x000fe20000000800 */
[----:B------:R-:W4:Y:S01]  /*27f40*/  S2R R12, SR_CTAID.Y ;  /* 0x00000000000c7919 */ /* 0x000f220000002600 */
[----:B------:R-:W-:Y:S01]  /*27f50*/  ISETP.NE.U32.AND P0, PT, RZ, UR18, PT ;  /* 0x00000012ff007c0c */ /* 0x000fe2000bf05070 */
[----:B------:R-:W-:Y:S01]  /*27f60*/  ULDC UR23, c[0x0][0x630] ;  /* 0x00018c0000177ab9 */ /* 0x000fe20000000800 */
[----:B------:R-:W-:Y:S02]  /*27f70*/  R2UR UR16, R11 ;  /* 0x000000000b1072ca */ /* 0x000fe400000e0000 */
[----:B------:R-:W-:Y:S01]  /*27f80*/  ISETP.NE.AND.EX P0, PT, RZ, UR19, PT, P0 ;  /* 0x00000013ff007c0c */ /* 0x000fe2000bf05300 */
[----:B0-----:R-:W0:Y:S01]  /*27f90*/  LDC.64 R6, c[0x0][0x620] ;  /* 0x00018800ff067b82 */ /* 0x001e220000000a00 */
[----:B------:R-:W-:-:S02]  /*27fa0*/  R2UR UR17, R13 ;  /* 0x000000000d1172ca */ /* 0x000fc400000e0000 */
[----:B--2---:R-:W-:-:S05]  /*27fb0*/  I2FP.F32.U32 R0, R8 ;  /* 0x0000000800007245 */ /* 0x004fca0000201000 */
[----:B------:R-:W-:-:S06]  /*27fc0*/  FMUL R0, R0, UR6 ;  /* 0x0000000600007c20 */ /* 0x000fcc0008400000 */
[----:B------:R-:W2:Y:S01]  /*27fd0*/  F2I.U32.TRUNC.NTZ R0, R0 ;  /* 0x0000000000007305 */ /* 0x000ea2000020f000 */
[----:B----4-:R-:W-:Y:S05]  /*27fe0*/  @!P0 BRA `(.L_x_551) ;  /* 0x0000000000308947 */ /* 0x010fea0003800000 */
        /* <DEDUP_REMOVED lines=12> */
.L_x_551:
[----:B------:R-:W-:Y:S01]  /*280b0*/  USHF.R.U64 UR9, UR16, UR23, UR17 ;  /* 0x0000001710097299 */ /* 0x000fe20008001211 */
[----:B------:R-:W4:Y:S01]  /*280c0*/  LDC.64 R22, c[0x0][0x640] ;  /* 0x00019000ff167b82 */ /* 0x000f220000000a00 */
[----:B------:R-:W-:Y:S01]  /*280d0*/  USHF.R.U32.HI UR6, URZ, UR23, UR17 ;  /* 0x000000173f067299 */ /* 0x000fe20008011611 */
[----:B--2---:R-:W-:Y:S02]  /*280e0*/  IMAD.MOV R10, RZ, RZ, -R0 ;  /* 0x000000ffff0a7224 */ /* 0x004fe400078e0a00 */
[----:B-1----:R-:W-:Y:S01]  /*280f0*/  IMAD.MOV.U32 R2, RZ, RZ, R11 ;  /* 0x000000ffff027224 */ /* 0x002fe200078e000b */
[----:B------:R-:W-:Y:S01]  /*28100*/  IADD3 R5, P0, RZ, -UR9, RZ ;  /* 0x80000009ff057c10 */ /* 0x000fe2000ff1e0ff */
[----:B---3--:R-:W-:Y:S02]  /*28110*/  IMAD R18, R9, R10, R8 ;  /* 0x0000000a09127224 */ /* 0x008fe400078e0208 */
[----:B------:R-:W1:Y:S02]  /*28120*/  LDC R4, c[0x0][0x618] ;  /* 0x00018600ff047b82 */ /* 0x000e640000000800 */
[----:B------:R-:W-:Y:S01]  /*28130*/  IMAD.X R3, RZ, RZ, ~UR6, P0 ;  /* 0x80000006ff037e24 */ /* 0x000fe200080e06ff */
[----:B------:R-:W-:-:S03]  /*28140*/  ULDC UR6, c[0x0][0x154] ;  /* 0x0000550000067ab9 */ /* 0x000fc60000000800 */
[-C--:B0-----:R-:W-:Y:S02]  /*28150*/  IMAD R0, R3, R6.reuse, RZ ;  /* 0x0000000603007224 */ /* 0x081fe400078e02ff */
[----:B------:R-:W0:Y:S01]  /*28160*/  LDC R14, c[0x0][0x608] ;  /* 0x00018200ff0e7b82 */ /* 0x000e220000000800 */
[----:B------:R-:W-:Y:S02]  /*28170*/  IMAD.MOV.U32 R3, RZ, RZ, R13 ;  /* 0x000000ffff037224 */ /* 0x000fe400078e000d */
[----:B------:R-:W-:-:S05]  /*28180*/  IMAD.WIDE.U32 R2, R5, R6, R2 ;  /* 0x0000000605027225 */ /* 0x000fca00078e0002 */
[----:B------:R-:W2:Y:S01]  /*28190*/  LDC R20, c[0x0][0x658] ;  /* 0x00019600ff147b82 */ /* 0x000ea20000000800 */
[----:B------:R-:W-:Y:S01]  /*281a0*/  IMAD R5, R5, R7, R0 ;  /* 0x0000000705057224 */ /* 0x000fe200078e0200 */
[----:B------:R-:W-:Y:S01]  /*281b0*/  I2FP.F32.U32 R0, R12 ;  /* 0x0000000c00007245 */ /* 0x000fe20000201000 */
[----:B------:R-:W-:Y:S01]  /*281c0*/  IMAD.MOV.U32 R7, RZ, RZ, 0x1 ;  /* 0x00000001ff077424 */ /* 0x000fe200078e00ff */
[----:B----4-:R-:W-:Y:S01]  /*281d0*/  ISETP.NE.U32.AND P0, PT, R22, RZ, PT ;  /* 0x000000ff1600720c */ /* 0x010fe20003f05070 */
[----:B------:R-:W-:Y:S02]  /*281e0*/  IMAD.IADD R3, R3, 0x1, R5 ;  /* 0x0000000103037824 */ /* 0x000fe400078e0205 */
[----:B------:R-:W-:Y:S01]  /*281f0*/  FMUL R0, R0, UR6 ;  /* 0x0000000600007c20 */ /* 0x000fe20008400000 */
[----:B------:R-:W3:Y:S01]  /*28200*/  LDC R15, c[0x0][0x148] ;  /* 0x00005200ff0f7b82 */ /* 0x000ee20000000800 */
[----:B------:R-:W-:Y:S01]  /*28210*/  ISETP.NE.AND.EX P0, PT, R23, RZ, PT, P0 ;  /* 0x000000ff1700720c */ /* 0x000fe20003f05300 */
[----:B------:R-:W-:Y:S01]  /*28220*/  IMAD.MOV.U32 R5, RZ, RZ, -0x1 ;  /* 0xffffffffff057424 */ /* 0x000fe200078e00ff */
[-CC-:B-1----:R-:W-:Y:S01]  /*28230*/  SHF.R.U64 R10, R2, R4.reuse, R3.reuse ;  /* 0x00000004020a7219 */ /* 0x182fe20000001203 */
[----:B------:R1:W4:Y:S01]  /*28240*/  F2I.U32.TRUNC.NTZ R13, R0 ;  /* 0x00000000000d7305 */ /* 0x000322000020f000 */
[----:B------:R-:W-:-:S03]  /*28250*/  SHF.R.U32.HI R3, RZ, R4, R3 ;  /* 0x00000004ff037219 */ /* 0x000fc60000011603 */
[----:B------:R-:W1:Y:S01]  /*28260*/  LDC R16, c[0x0][0x600] ;  /* 0x00018000ff107b82 */ /* 0x000e620000000800 */
[-CC-:B0-----:R-:W-:Y:S02]  /*28270*/  SHF.R.U64 R8, R10, R14.reuse, R3.reuse ;  /* 0x0000000e0a087219 */ /* 0x181fe40000001203 */
[----:B------:R-:W-:-:S05]  /*28280*/  SHF.R.U32.HI R3, RZ, R14, R3 ;  /* 0x0000000eff037219 */ /* 0x000fca0000011603 */
[----:B------:R-:W0:Y:S01]  /*28290*/  LDC R17, c[0x0][0x648] ;  /* 0x00019200ff117b82 */ /* 0x000e220000000800 */
[-CC-:B--2---:R-:W-:Y:S02]  /*282a0*/  SHF.R.U64 R11, R8, R20.reuse, R3.reuse ;  /* 0x00000014080b7219 */ /* 0x184fe40000001203 */
[-C--:B------:R-:W-:Y:S02]  /*282b0*/  SHF.L.U32 R5, R5, R20.reuse, RZ ;  /* 0x0000001405057219 */ /* 0x080fe400000006ff */
[-C--:B------:R-:W-:Y:S01]  /*282c0*/  SHF.R.U32.HI R3, RZ, R20.reuse, R3 ;  /* 0x00000014ff037219 */ /* 0x080fe20000011603 */
[----:B------:R-:W-:Y:S01]  /*282d0*/  IMAD.MOV.U32 R2, RZ, RZ, R11 ;  /* 0x000000ffff027224 */ /* 0x000fe200078e000b */
[----:B------:R-:W-:Y:S01]  /*282e0*/  SHF.L.U32 R20, R7, R20, RZ ;  /* 0x0000001407147219 */ /* 0x000fe200000006ff */
[----:B------:R-:W2:Y:S01]  /*282f0*/  LDC R19, c[0x0][0x638] ;  /* 0x00018e00ff137b82 */ /* 0x000ea20000000800 */
[----:B------:R-:W-:-:S07]  /*28300*/  LOP3.LUT R41, RZ, R5, RZ, 0x33, !PT ;  /* 0x00000005ff297212 */ /* 0x000fce00078e33ff */
[----:B------:R-:W0:Y:S01]  /*28310*/  LDC R21, c[0x0][0x610] ;  /* 0x00018400ff157b82 */ /* 0x000e220000000800 */
[----:B----4-:R-:W-:Y:S05]  /*28320*/  @!P0 BRA `(.L_x_552) ;  /* 0x0000000000288947 */ /* 0x010fea0003800000 */
[----:B-1----:R-:W1:Y:S02]  /*28330*/  LDC R0, c[0x0][0x64c] ;  /* 0x00019300ff007b82 */ /* 0x002e640000000800 */
[----:B-1----:R-:W-:-:S05]  /*28340*/  IADD3 R7, P0, R11, R0, RZ ;  /* 0x000000000b077210 */ /* 0x002fca0007f1e0ff */
        /* <DEDUP_REMOVED lines=8> */
.L_x_552:
[----:B01----:R-:W-:Y:S01]  /*283d0*/  SHF.R.U64 R0, R2, R17, R3 ;  /* 0x0000001102007219 */ /* 0x003fe20000001203 */
[----:B------:R-:W-:Y:S01]  /*283e0*/  VIADD R3, R16, 0xffffffff ;  /* 0xffffffff10037836 */ /* 0x000fe20000000000 */
[----:B------:R-:W-:Y:S01]  /*283f0*/  LOP3.LUT R41, R8, R41, RZ, 0xc0, !PT ;  /* 0x0000002908297212 */ /* 0x000fe200078ec0ff */
[----:B------:R-:W-:Y:S02]  /*28400*/  IMAD.MOV R13, RZ, RZ, -R13 ;  /* 0x000000ffff0d7224 */ /* 0x000fe400078e0a0d */
[----:B------:R-:W-:Y:S01]  /*28410*/  IMAD.MOV R2, RZ, RZ, -R0 ;  /* 0x000000ffff027224 */ /* 0x000fe200078e0a00 */
[----:B------:R-:W-:Y:S01]  /*28420*/  LOP3.LUT R3, R10, R3, RZ, 0xc0, !PT ;  /* 0x000000030a037212 */ /* 0x000fe200078ec0ff */
[----:B------:R-:W-:Y:S02]  /*28430*/  IMAD R41, R20, R0, R41 ;  /* 0x0000000014297224 */ /* 0x000fe400078e0229 */
[----:B---3--:R-:W-:Y:S02]  /*28440*/  @P4 IMAD R18, R15, R13, R12 ;  /* 0x0000000d0f124224 */ /* 0x008fe400078e020c */
[----:B--2---:R-:W-:-:S02]  /*28450*/  IMAD R0, R2, R19, R11 ;  /* 0x0000001302007224 */ /* 0x004fc400078e020b */
[----:B------:R-:W-:Y:S02]  /*28460*/  IMAD R41, R41, R21, R18 ;  /* 0x0000001529297224 */ /* 0x000fe400078e0212 */
[----:B------:R-:W-:Y:S02]  /*28470*/  IMAD R2, R0, R16, R3 ;  /* 0x0000001000027224 */ /* 0x000fe400078e0203 */
[----:B------:R-:W-:-:S03]  /*28480*/  IMAD.MOV.U32 R4, RZ, RZ, 0x1 ;  /* 0x00000001ff047424 */ /* 0x000fc600078e00ff */
[----:B------:R-:W-:Y:S02]  /*28490*/  SEL R3, R2, R41, !P4 ;  /* 0x0000002902037207 */ /* 0x000fe40006000000 */
[----:B------:R-:W-:Y:S02]  /*284a0*/  PRMT R0, R4, 0x7610, R0 ;  /* 0x0000761004007816 */ /* 0x000fe40000000000 */
[----:B------:R-:W-:Y:S01]  /*284b0*/  SEL R41, R41, R2, !P4 ;  /* 0x0000000229297207 */ /* 0x000fe20006000000 */
[----:B------:R2:W-:Y:S06]  /*284c0*/  STL [R1+0x460], R3 ;  /* 0x0004600301007387 */ /* 0x0005ec0000100800 */
.L_x_550:
[----:B------:R-:W-:Y:S01]  /*284d0*/  UIADD3 UR5, UR10, UR5, URZ ;  /* 0x000000050a057290 */ /* 0x000fe2000fffe03f */
[----:B------:R3:W-:Y:S01]  /*284e0*/  STL [R1+0x464], R41 ;  /* 0x0004642901007387 */ /* 0x0007e20000100800 */
[----:B------:R-:W-:Y:S02]  /*284f0*/  LOP3.LUT P0, RZ, R0, 0xff, RZ, 0xc0, !PT ;  /* 0x000000ff00ff7812 */ /* 0x000fe4000780c0ff */
[----:B------:R-:W-:Y:S02]  /*28500*/  USHF.R.U32.HI UR6, URZ, 0x2, UR5 ;  /* 0x000000023f067899 */ /* 0x000fe40008011605 */
[----:B------:R-:W-:Y:S02]  /*28510*/  UISETP.GT.U32.AND UP0, UPT, UR5, 0x3, UPT ;  /* 0x000000030500788c */ /* 0x000fe4000bf04070 */
[----:B------:R-:W-:Y:S02]  /*28520*/  ULOP3.LUT UR6, UR6, 0x1, URZ, 0xc0, !UPT ;  /* 0x0000000106067892 */ /* 0x000fe4000f8ec03f */
[----:B------:R-:W-:-:S02]  /*28530*/  UISETP.LT.U32.AND UP0, UPT, UR10, 0x4, UP0 ;  /* 0x000000040a00788c */ /* 0x000fc40008701070 */
[----:B------:R-:W-:Y:S02]  /*28540*/  UISETP.NE.U32.AND UP1, UPT, UR6, 0x1, UPT ;  /* 0x000000010600788c */ /* 0x000fe4000bf25070 */
[----:B------:R-:W-:Y:S02]  /*28550*/  USEL UR7, URZ, 0x1, !UP0 ;  /* 0x000000013f077887 */ /* 0x000fe4000c000000 */
[----:B------:R-:W-:Y:S02]  /*28560*/  UISETP.GT.U32.AND UP1, UPT, UR10, 0x3, !UP1 ;  /* 0x000000030a00788c */ /* 0x000fe4000cf24070 */
[----:B------:R-:W-:Y:S02]  /*28570*/  ULOP3.LUT UR5, UR5, 0x3, URZ, 0xc0, !UPT ;  /* 0x0000000305057892 */ /* 0x000fe4000f8ec03f */
[----:B------:R-:W-:-:S04]  /*28580*/  USEL UR6, URZ, 0x1, !UP1 ;  /* 0x000000013f067887 */ /* 0x000fc8000c800000 */
[----:B------:R-:W-:Y:S01]  /*28590*/  ULOP3.LUT UR4, UR6, UR4, UR7, 0x96, !UPT ;  /* 0x0000000406047292 */ /* 0x000fe2000f8e9607 */
[----:B---3--:R-:W-:Y:S11]  /*285a0*/  @P0 BRA `(.L_x_553) ;  /* 0xfffffd8c00540947 */ /* 0x008ff6000383ffff */
[----:B------:R-:W-:Y:S05]  /*285b0*/  EXIT ;  /* 0x000000000000794d */ /* 0x000fea0003800000 */
.L_x_7:
[----:B0-----:R-:W2:Y:S01]  /*285c0*/  LDL R16, [R1+0x45c] ;  /* 0x00045c0001107983 */ /* 0x001ea20000100800 */
[----:B------:R-:W-:-:S03]  /*285d0*/  ULDC.64 UR4, c[0x0][0x650] ;  /* 0x0001940000047ab9 */ /* 0x000fc60000000a00 */
[----:B------:R-:W3:Y:S01]  /*285e0*/  LDL R20, [R1+0x458] ;  /* 0x0004580001147983 */ /* 0x000ee20000100800 */
[----:B------:R-:W-:Y:S01]  /*285f0*/  PRMT R0, RZ, 0x7610, R0 ;  /* 0x00007610ff007816 */ /* 0x000fe20000000000 */
[----:B------:R-:W-:Y:S02]  /*28600*/  IMAD.MOV.U32 R5, RZ, RZ, -0x1 ;  /* 0xffffffffff057424 */ /* 0x000fe400078e00ff */
[----:B------:R-:W-:Y:S02]  /*28610*/  IMAD.MOV.U32 R4, RZ, RZ, -0x1 ;  /* 0xffffffffff047424 */ /* 0x000fe400078e00ff */
[----:B------:R-:W-:Y:S01]  /*28620*/  IMAD.MOV.U32 R10, RZ, RZ, -0x1 ;  /* 0xffffffffff0a7424 */ /* 0x000fe200078e00ff */
[----:B--2---:R-:W-:-:S04]  /*28630*/  ISETP.GE.U32.AND P0, PT, R16, UR4, PT ;  /* 0x0000000410007c0c */ /* 0x004fc8000bf06070 */
[----:B---3--:R-:W-:-:S13]  /*28640*/  ISETP.GE.U32.AND.EX P0, PT, R20, UR5, PT, P0 ;  /* 0x0000000514007c0c */ /* 0x008fda000bf06100 */
[----:B------:R-:W-:Y:S05]  /*28650*/  @P0 BRA `(.L_x_554) ;  /* 0x0000000400300947 */ /* 0x000fea0003800000 */
[----:B------:R-:W0:Y:S01]  /*28660*/  LDC.64 R14, c[0x0][0x628] ;  /* 0x00018a00ff0e7b82 */ /* 0x000e220000000a00 */
[----:B------:R-:W-:Y:S02]  /*28670*/  IMAD.MOV.U32 R8, RZ, RZ, R16 ;  /* 0x000000ffff087224 */ /* 0x000fe400078e0010 */
[----:B------:R-:W-:-:S05]  /*28680*/  IMAD.MOV.U32 R9, RZ, RZ, R20 ;  /* 0x000000ffff097224 */ /* 0x000fca00078e0014 */
[----:B------:R-:W1:Y:S08]  /*28690*/  LDC R10, c[0x0][0x630] ;  /* 0x00018c00ff0a7b82 */ /* 0x000e700000000800 */
[----:B------:R-:W2:Y:S01]  /*286a0*/  LDC.64 R18, c[0x0][0x620] ;  /* 0x00018800ff127b82 */ /* 0x000ea20000000a00 */
[----:B0-----:R-:W-:-:S04]  /*286b0*/  ISETP.NE.U32.AND P0, PT, R14, RZ, PT ;  /* 0x000000ff0e00720c */ /* 0x001fc80003f05070 */
[----:B------:R-:W-:-:S13]  /*286c0*/  ISETP.NE.AND.EX P0, PT, R15, RZ, PT, P0 ;  /* 0x000000ff0f00720c */ /* 0x000fda0003f05300 */
[----:B-12---:R-:W-:Y:S05]  /*286d0*/  @!P0 BRA `(.L_x_555) ;  /* 0x0000000000288947 */ /* 0x006fea0003800000 */
[----:B------:R-:W0:Y:S02]  /*286e0*/  LDC R0, c[0x0][0x634] ;  /* 0x00018d00ff007b82 */ /* 0x000e240000000800 */
[----:B0-----:R-:W-:-:S05]  /*286f0*/  IADD3 R9, P0, R16, R0, RZ ;  /* 0x0000000010097210 */ /* 0x001fca0007f1e0ff */
        /* <DEDUP_REMOVED lines=8> */
.L_x_555:
[----:B------:R-:W0:Y:S01]  /*28780*/  LDC.64 R22, c[0x0][0x640] ;  /* 0x00019000ff167b82 */ /* 0x000e220000000a00 */
[-CC-:B------:R-:W-:Y:S01]  /*28790*/  SHF.R.U64 R14, R8, R10.reuse, R9.reuse ;  /* 0x0000000a080e7219 */ /* 0x180fe20000001209 */
[----:B------:R-:W-:Y:S01]  /*287a0*/  IMAD.MOV.U32 R4, RZ, RZ, R16 ;  /* 0x000000ffff047224 */ /* 0x000fe200078e0010 */
[----:B------:R-:W-:Y:S01]  /*287b0*/  SHF.R.U32.HI R0, RZ, R10, R9 ;  /* 0x0000000aff007219 */ /* 0x000fe20000011609 */
[----:B------:R-:W-:Y:S01]  /*287c0*/  IMAD.MOV.U32 R24, RZ, RZ, 0x1 ;  /* 0x00000001ff187424 */ /* 0x000fe200078e00ff */
[----:B------:R-:W-:-:S03]  /*287d0*/  IADD3 R7, P0, RZ, -R14, RZ ;  /* 0x8000000eff077210 */ /* 0x000fc60007f1e0ff */
[----:B------:R-:W1:Y:S02]  /*287e0*/  LDC R6, c[0x0][0x618] ;  /* 0x00018600ff067b82 */ /* 0x000e640000000800 */
[----:B------:R-:W-:-:S04]  /*287f0*/  IMAD.X R5, RZ, RZ, ~R0, P0 ;  /* 0x000000ffff057224 */ /* 0x000fc800000e0e00 */
[-C--:B------:R-:W-:Y:S02]  /*28800*/  IMAD R0, R5, R18.reuse, RZ ;  /* 0x0000001205007224 */ /* 0x080fe400078e02ff */
[----:B------:R-:W2:Y:S01]  /*28810*/  LDC R8, c[0x0][0x608] ;  /* 0x00018200ff087b82 */ /* 0x000ea20000000800 */
[----:B------:R-:W-:Y:S02]  /*28820*/  IMAD.MOV.U32 R5, RZ, RZ, R20 ;  /* 0x000000ffff057224 */ /* 0x000fe400078e0014 */
[----:B------:R-:W-:-:S05]  /*28830*/  IMAD.WIDE.U32 R4, R7, R18, R4 ;  /* 0x0000001207047225 */ /* 0x000fca00078e0004 */
[----:B------:R-:W3:Y:S01]  /*28840*/  LDC R21, c[0x0][0x658] ;  /* 0x00019600ff157b82 */ /* 0x000ee20000000800 */
[----:B------:R-:W-:Y:S01]  /*28850*/  IMAD R7, R7, R19, R0 ;  /* 0x0000001307077224 */ /* 0x000fe200078e0200 */
[----:B0-----:R-:W-:-:S03]  /*28860*/  ISETP.NE.U32.AND P0, PT, R22, RZ, PT ;  /* 0x000000ff1600720c */ /* 0x001fc60003f05070 */
[----:B------:R-:W-:Y:S01]  /*28870*/  IMAD.IADD R5, R5, 0x1, R7 ;  /* 0x0000000105057824 */ /* 0x000fe200078e0207 */
[----:B------:R-:W-:Y:S02]  /*28880*/  ISETP.NE.AND.EX P0, PT, R23, RZ, PT, P0 ;  /* 0x000000ff1700720c */ /* 0x000fe40003f05300 */
[----:B------:R-:W0:Y:S02]  /*28890*/  LDC R16, c[0x0][0x600] ;  /* 0x00018000ff107b82 */ /* 0x000e240000000800 */
[-CC-:B-1----:R-:W-:Y:S01]  /*288a0*/  SHF.R.U64 R10, R4, R6.reuse, R5.reuse ;  /* 0x00000006040a7219 */ /* 0x182fe20000001205 */
[----:B------:R-:W-:Y:S01]  /*288b0*/  IMAD.MOV.U32 R4, RZ, RZ, -0x1 ;  /* 0xffffffffff047424 */ /* 0x000fe200078e00ff */
[----:B------:R-:W-:-:S04]  /*288c0*/  SHF.R.U32.HI R5, RZ, R6, R5 ;  /* 0x00000006ff057219 */ /* 0x000fc80000011605 */
[----:B------:R-:W1:Y:S01]  /*288d0*/  LDC R18, c[0x0][0x648] ;  /* 0x00019200ff127b82 */ /* 0x000e620000000800 */
[-CC-:B--2---:R-:W-:Y:S02]  /*288e0*/  SHF.R.U64 R17, R10, R8.reuse, R5.reuse ;  /* 0x000000080a117219 */ /* 0x184fe40000001205 */
[----:B------:R-:W-:-:S05]  /*288f0*/  SHF.R.U32.HI R0, RZ, R8, R5 ;  /* 0x00000008ff007219 */ /* 0x000fca0000011605 */
[----:B------:R-:W2:Y:S01]  /*28900*/  LDC R20, c[0x0][0x638] ;  /* 0x00018e00ff147b82 */ /* 0x000ea20000000800 */
[-C--:B---3--:R-:W-:Y:S02]  /*28910*/  SHF.L.U32 R4, R4, R21.reuse, RZ ;  /* 0x0000001504047219 */ /* 0x088fe400000006ff */
[-CC-:B------:R-:W-:Y:S02]  /*28920*/  SHF.R.U64 R19, R17, R21.reuse, R0.reuse ;  /* 0x0000001511137219 */ /* 0x180fe40000001200 */
[----:B------:R-:W-:Y:S02]  /*28930*/  LOP3.LUT R26, RZ, R4, RZ, 0x33, !PT ;  /* 0x00000004ff1a7212 */ /* 0x000fe400078e33ff */
[----:B------:R-:W-:Y:S01]  /*28940*/  SHF.R.U32.HI R5, RZ, R21, R0 ;  /* 0x00000015ff057219 */ /* 0x000fe20000011600 */
[----:B------:R-:W3:Y:S01]  /*28950*/  LDC R25, c[0x0][0x610] ;  /* 0x00018400ff197b82 */ /* 0x000ee20000000800 */
[----:B------:R-:W-:Y:S01]  /*28960*/  IMAD.MOV.U32 R4, RZ, RZ, R19 ;  /* 0x000000ffff047224 */ /* 0x000fe200078e0013 */
[----:B------:R-:W-:Y:S06]  /*28970*/  @!P0 BRA `(.L_x_556) ;  /* 0x0000000000288947 */ /* 0x000fec0003800000 */
        /* <DEDUP_REMOVED lines=10> */
.L_x_556:
[----:B-1----:R-:W-:Y:S01]  /*28a20*/  SHF.R.U64 R3, R4, R18, R5 ;  /* 0x0000001204037219 */ /* 0x002fe20000001205 */
[----:B0-----:R-:W-:Y:S01]  /*28a30*/  VIADD R5, R16, 0xffffffff ;  /* 0xffffffff10057836 */ /* 0x001fe20000000000 */
[----:B------:R-:W-:Y:S01]  /*28a40*/  SHF.L.U32 R24, R24, R21, RZ ;  /* 0x0000001518187219 */ /* 0x000fe200000006ff */
[----:B------:R-:W-:Y:S01]  /*28a50*/  @P4 IMAD R11, R13, R12, R2 ;  /* 0x0000000c0d0b4224 */ /* 0x000fe200078e0202 */
[----:B------:R-:W-:Y:S01]  /*28a60*/  LOP3.LUT R0, R17, R26, RZ, 0xc0, !PT ;  /* 0x0000001a11007212 */ /* 0x000fe200078ec0ff */
[----:B------:R-:W-:-:S04]  /*28a70*/  IMAD.MOV R4, RZ, RZ, -R3 ;  /* 0x000000ffff047224 */ /* 0x000fc800078e0a03 */
[----:B------:R-:W-:Y:S01]  /*28a80*/  IMAD R2, R24, R3, R0 ;  /* 0x0000000318027224 */ /* 0x000fe200078e0200 */
[----:B------:R-:W-:Y:S01]  /*28a90*/  LOP3.LUT R3, R10, R5, RZ, 0xc0, !PT ;  /* 0x000000050a037212 */ /* 0x000fe200078ec0ff */
[----:B--2---:R-:W-:Y:S02]  /*28aa0*/  IMAD R0, R4, R20, R19 ;  /* 0x0000001404007224 */ /* 0x004fe400078e0213 */
[----:B---3--:R-:W-:Y:S02]  /*28ab0*/  IMAD R5, R2, R25, R11 ;  /* 0x0000001902057224 */ /* 0x008fe400078e020b */
[----:B------:R-:W-:Y:S02]  /*28ac0*/  IMAD.MOV.U32 R4, RZ, RZ, 0x1 ;  /* 0x00000001ff047424 */ /* 0x000fe400078e00ff */
[----:B------:R-:W-:Y:S02]  /*28ad0*/  IMAD R2, R0, R16, R3 ;  /* 0x0000001000027224 */ /* 0x000fe400078e0203 */
[----:B------:R-:W-:Y:S01]  /*28ae0*/  IMAD.MOV.U32 R10, RZ, RZ, R14 ;  /* 0x000000ffff0a7224 */ /* 0x000fe200078e000e */
[----:B------:R-:W-:-:S02]  /*28af0*/  PRMT R0, R4, 0x7610, R0 ;  /* 0x0000761004007816 */ /* 0x000fc40000000000 */
[----:B------:R-:W-:Y:S02]  /*28b00*/  SEL R4, R2, R5, !P4 ;  /* 0x0000000502047207 */ /* 0x000fe40006000000 */
[----:B------:R-:W-:-:S07]  /*28b10*/  SEL R5, R5, R2, !P4 ;  /* 0x0000000205057207 */ /* 0x000fce0006000000 */
.L_x_554:
[----:B------:R-:W-:-:S08]  /*28b20*/  NOP ;  /* 0x0000000000007918 */ /* 0x000fd00000000000 */
[----:B------:R-:W0:-:S00]  /*28b30*/  USETMAXREG.DEALLOC.CTAPOOL 0x18 ;  /* 0x00000018000079c8 */ /* 0x000e0000080e0500 */
[----:B------:R-:W-:-:S13]  /*28b40*/  ISETP.NE.AND P0, PT, RZ, UR8, PT ;  /* 0x00000008ff007c0c */ /* 0x000fda000bf05270 */
[----:B------:R-:W-:Y:S05]  /*28b50*/  @P0 EXIT ;  /* 0x000000000000094d */ /* 0x000fea0003800000 */
[----:B0-----:R-:W-:Y:S01]  /*28b60*/  LOP3.LUT P0, RZ, R0, 0xff, RZ, 0xc0, !PT ;  /* 0x000000ff00ff7812 */ /* 0x001fe2000780c0ff */
[----:B------:R-:W-:Y:S02]  /*28b70*/  IMAD.MOV.U32 R0, RZ, RZ, 0x1 ;  /* 0x00000001ff007424 */ /* 0x000fe400078e00ff */
[----:B------:R-:W-:-:S10]  /*28b80*/  IMAD.MOV.U32 R6, RZ, RZ, RZ ;  /* 0x000000ffff067224 */ /* 0x000fd400078e00ff */
[----:B------:R-:W-:Y:S05]  /*28b90*/  @!P0 BRA `(.L_x_557) ;  /* 0x0000000c00908947 */ /* 0x000fea0003800000 */
[----:B------:R-:W0:Y:S01]  /*28ba0*/  LDC R0, c[0x0][0x28c] ;  /* 0x0000a300ff007b82 */ /* 0x000e220000000800 */
[----:B------:R-:W-:Y:S01]  /*28bb0*/  ULDC UR5, c[0x0][0x658] ;  /* 0x0001960000057ab9 */ /* 0x000fe20000000800 */
[----:B------:R-:W-:Y:S01]  /*28bc0*/  UMOV UR9, 0xffffffff ;  /* 0xffffffff00097882 */ /* 0x000fe20000000000 */
[----:B------:R-:W-:Y:S01]  /*28bd0*/  UMOV UR11, 0x1 ;  /* 0x00000001000b7882 */ /* 0x000fe20000000000 */
[----:B------:R-:W-:Y:S01]  /*28be0*/  USHF.L.U32 UR9, UR9, UR5, URZ ;  /* 0x0000000509097299 */ /* 0x000fe2000800063f */
[----:B------:R-:W-:Y:S01]  /*28bf0*/  BSSY B0, `(.L_x_557) ;  /* 0x00000de000007945 */ /* 0x000fe20003800000 */
[----:B------:R-:W-:Y:S01]  /*28c00*/  ULDC UR7, c[0x0][0xc] ;  /* 0x0000030000077ab9 */ /* 0x000fe20000000800 */
[----:B------:R-:W-:Y:S01]  /*28c10*/  ULDC UR10, c[0x0][0x10] ;  /* 0x00000400000a7ab9 */ /* 0x000fe20000000800 */
[----:B------:R-:W1:Y:S01]  /*28c20*/  S2UR UR6, SR_CgaCtaId ;  /* 0x00000000000679c3 */ /* 0x000e620000008800 */
[----:B------:R-:W-:Y:S01]  /*28c30*/  ULOP3.LUT UR15, URZ, UR9, URZ, 0x33, !UPT ;  /* 0x000000093f0f7292 */ /* 0x000fe2000f8e333f */
[----:B------:R-:W-:Y:S01]  /*28c40*/  IMAD.MOV.U32 R9, RZ, RZ, 0x1 ;  /* 0x00000001ff097424 */ /* 0x000fe200078e00ff */
[----:B------:R-:W-:Y:S01]  /*28c50*/  ULDC UR4, c[0x0][0x600] ;  /* 0x0001800000047ab9 */ /* 0x000fe20000000800 */
[----:B------:R-:W-:Y:S01]  /*28c60*/  IMAD.MOV.U32 R6, RZ, RZ, RZ ;  /* 0x000000ffff067224 */ /* 0x000fe200078e00ff */
[----:B------:R-:W-:Y:S01]  /*28c70*/  UMOV UR18, 0x5 ;  /* 0x0000000500127882 */ /* 0x000fe20000000000 */
[----:B------:R-:W-:-:S02]  /*28c80*/  ULOP3.LUT UR27, UR13, 0x2, URZ, 0xfc, !UPT ;  /* 0x000000020d1b7892 */ /* 0x000fc4000f8efc3f */
[----:B------:R-:W-:Y:S02]  /*28c90*/  UIADD3 UR4, UR4, -0x1, URZ ;  /* 0xffffffff04047890 */ /* 0x000fe4000fffe03f */
[----:B------:R-:W-:Y:S01]  /*28ca0*/  USHF.L.U32 UR5, UR11, UR5, URZ ;  /* 0x000000050b057299 */ /* 0x000fe2000800063f */
[----:B------:R-:W-:Y:S01]  /*28cb0*/  ULDC.64 UR28, c[0x0][0x198] ;  /* 0x00006600001c7ab9 */ /* 0x000fe20000000a00 */
[----:B0-----:R-:W-:-:S05]  /*28cc0*/  VIADD R0, R0, 0x7f ;  /* 0x0000007f00007836 */ /* 0x001fca0000000000 */
[----:B------:R-:W-:Y:S01]  /*28cd0*/  SHF.R.S32.HI R3, RZ, 0x1f, R0 ;  /* 0x0000001fff037819 */ /* 0x000fe20000011400 */
[----:B-1----:R-:W-:-:S03]  /*28ce0*/  ULOP3.LUT UR8, UR6, 0x1, URZ, 0xc0, !UPT ;  /* 0x0000000106087892 */ /* 0x002fc6000f8ec03f */
[----:B------:R-:W-:Y:S01]  /*28cf0*/  LEA.HI R3, R3, R0, RZ, 0x7 ;  /* 0x0000000003037211 */ /* 0x000fe200078f38ff */
[----:B------:R-:W-:Y:S01]  /*28d00*/  USHF.R.U32.HI UR30, URZ, 0x1, UR6 ;  /* 0x000000013f1e7899 */ /* 0x000fe20008011606 */
[----:B------:R-:W-:Y:S01]  /*28d10*/  IMAD.MOV.U32 R0, RZ, RZ, 0x1 ;  /* 0x00000001ff007424 */ /* 0x000fe200078e00ff */
[----:B------:R-:W-:Y:S01]  /*28d20*/  USHF.L.U32 UR14, UR6, 0x7, URZ ;  /* 0x00000007060e7899 */ /* 0x000fe2000800063f */
[----:B------:R-:W-:Y:S01]  /*28d30*/  SHF.R.S32.HI R7, RZ, 0x7, R3 ;  /* 0x00000007ff077819 */ /* 0x000fe20000011403 */
[----:B------:R-:W-:Y:S02]  /*28d40*/  USHF.L.U32 UR31, UR6, 0xe, URZ ;  /* 0x0000000e061f7899 */ /* 0x000fe4000800063f */
[----:B------:R-:W-:Y:S02]  /*28d50*/  ULOP3.LUT UR6, UR6, 0xfffffffe, URZ, 0xc0, !UPT ;  /* 0xfffffffe06067892 */ /* 0x000fe4000f8ec03f */
[----:B------:R-:W-:Y:S01]  /*28d60*/  UISETP.GT.U32.AND UP0, UPT, UR8, 0xffff, UPT ;  /* 0x0000ffff0800788c */ /* 0x000fe2000bf04070 */
[----:B------:R-:W-:Y:S01]  /*28d70*/  VIADD R15, R7, 0x1 ;  /* 0x00000001070f7836 */ /* 0x000fe20000000000 */
[----:B------:R-:W-:-:S02]  /*28d80*/  USHF.L.U32 UR16, UR11, UR6, URZ ;  /* 0x000000060b107299 */ /* 0x000fc4000800063f */
[----:B------:R-:W-:Y:S02]  /*28d90*/  ULOP3.LUT UR9, UR6, 0x1, URZ, 0xfc, !UPT ;  /* 0x0000000106097892 */ /* 0x000fe4000f8efc3f */
[----:B------:R-:W-:Y:S02]  /*28da0*/  UIMAD.WIDE.U32 UR6, UR7, UR10, URZ ;  /* 0x0000000a070672a5 */ /* 0x000fe4000f8e003f */
[----:B------:R-:W-:Y:S01]  /*28db0*/  USEL UR8, UR8, 0xffff, !UP0 ;  /* 0x0000ffff08087887 */ /* 0x000fe2000c000000 */
[----:B------:R-:W-:Y:S01]  /*28dc0*/  ULDC UR10, c[0x0][0x14] ;  /* 0x00000500000a7ab9 */ /* 0x000fe20000000800 */
[----:B------:R-:W-:Y:S02]  /*28dd0*/  USHF.L.U32 UR9, UR11, UR9, URZ ;  /* 0x000000090b097299 */ /* 0x000fe4000800063f */
[----:B------:R-:W-:Y:S02]  /*28de0*/  UIMAD.WIDE.U32 UR24, UR6, UR10, URZ ;  /* 0x0000000a061872a5 */ /* 0x000fe4000f8e003f */
[----:B------:R-:W-:-:S02]  /*28df0*/  UIMAD UR17, UR7, UR10, URZ ;  /* 0x0000000a071172a4 */ /* 0x000fc4000f8e023f */
[----:B------:R-:W-:Y:S02]  /*28e00*/  ULOP3.LUT UR8, UR8, 0xffff, URZ, 0xc0, !UPT ;  /* 0x0000ffff08087892 */ /* 0x000fe4000f8ec03f */
[----:B------:R-:W-:Y:S02]  /*28e10*/  ULOP3.LUT UR14, UR14, 0x80, URZ, 0xc0, !UPT ;  /* 0x000000800e0e7892 */ /* 0x000fe4000f8ec03f */
[----:B------:R-:W-:Y:S02]  /*28e20*/  ULOP3.LUT UR16, UR16, UR9, URZ, 0xfc, !UPT ;  /* 0x0000000910107292 */ /* 0x000fe4000f8efc3f */
[----:B------:R-:W-:Y:S02]  /*28e30*/  UIADD3 UR17, UR25, UR17, URZ ;  /* 0x0000001119117290 */ /* 0x000fe4000fffe03f */
[----:B------:R-:W-:-:S12]  /*28e40*/  USHF.L.U32 UR18, UR18, UR8, URZ ;  /* 0x0000000812127299 */ /* 0x000fd8000800063f */
.L_x_568:
[----:B------:R-:W-:-:S03]  /*28e50*/  UMOV UR6, 0xffffffff ;  /* 0xffffffff00067882 */ /* 0x000fc60000000000 */
[----:B------:R-:W-:Y:S05]  /*28e60*/  BRA.DIV UR6, `(.L_x_558) ;  /* 0x0000000e06d87947 */ /* 0x000fea000b800000 */
[----:B------:R-:W-:-:S13]  /*28e70*/  ELECT P0, URZ, PT ;  /* 0x00000000003f782f */ /* 0x000fda0003800000 */
.L_x_579:
[----:B------:R-:W0:Y:S01]  /*28e80*/  LDC R2, c[0x0][0x28c] ;  /* 0x0000a300ff027b82 */ /* 0x000e220000000800 */
[----:B------:R-:W-:Y:S01]  /*28e90*/  BSSY B1, `(.L_x_559) ;  /* 0x000003c000017945 */ /* 0x000fe20003800000 */
[----:B0-----:R-:W-:-:S13]  /*28ea0*/  ISETP.LT.OR P0, PT, R2, 0x1, !P0 ;  /* 0x000000010200780c */ /* 0x001fda0004701670 */
[----:B------:R-:W-:Y:S05]  /*28eb0*/  @P0 BRA `(.L_x_560) ;  /* 0x0000000000e40947 */ /* 0x000fea0003800000 */
[----:B------:R-:W-:Y:S01]  /*28ec0*/  LEA R2, R5, UR30, 0x1 ;  /* 0x0000001e05027c11 */ /* 0x000fe2000f8e08ff */
[----:B------:R-:W-:Y:S01]  /*28ed0*/  IMAD.MOV.U32 R13, RZ, RZ, RZ ;  /* 0x000000ffff0d7224 */ /* 0x000fe200078e00ff */
[----:B------:R-:W-:Y:S01]  /*28ee0*/  LEA R4, R4, UR14, 0x8 ;  /* 0x0000000e04047c11 */ /* 0x000fe2000f8e40ff */
[----:B------:R-:W-:Y:S02]  /*28ef0*/  IMAD.MOV.U32 R3, RZ, RZ, R15 ;  /* 0x000000ffff037224 */ /* 0x000fe400078e000f */
[----:B------:R-:W-:Y:S02]  /*28f00*/  IMAD.SHL.U32 R2, R2, 0x80, RZ ;  /* 0x0000008002027824 */ /* 0x000fe400078e00ff */
[----:B------:R-:W-:Y:S02]  /*28f10*/  IMAD.MOV.U32 R5, RZ, RZ, R0 ;  /* 0x000000ffff057224 */ /* 0x000fe400078e0000 */
[----:B------:R-:W-:-:S07]  /*28f20*/  IMAD.MOV.U32 R8, RZ, RZ, R6 ;  /* 0x000000ffff087224 */ /* 0x000fce00078e0006 */
.L_x_563:
[----:B------:R-:W0:Y:S01]  /*28f30*/  S2R R12, SR_CgaCtaId ;  /* 0x00000000000c7919 */ /* 0x000e220000008800 */
[----:B------:R-:W-:Y:S01]  /*28f40*/  MOV R11, 0x400 ;  /* 0x00000400000b7802 */ /* 0x000fe20000000f00 */
[----:B------:R-:W1:Y:S03]  /*28f50*/  S2R R14, SR_TID.X ;  /* 0x00000000000e7919 */ /* 0x000e660000002100 */
[----:B0-----:R-:W-:Y:S02]  /*28f60*/  LEA R17, R12, R11, 0x18 ;  /* 0x0000000b0c117211 */ /* 0x001fe400078ec0ff */
[----:B------:R-:W-:Y:S02]  /*28f70*/  SHF.L.U32 R11, R5, 0x1f, RZ ;  /* 0x0000001f050b7819 */ /* 0x000fe400000006ff */
[----:B-1----:R-:W-:Y:S01]  /*28f80*/  LOP3.LUT P1, RZ, R14, 0x7f, RZ, 0xc0, !PT ;  /* 0x0000007f0eff7812 */ /* 0x002fe2000782c0ff */
[----:B------:R-:W-:-:S04]  /*28f90*/  IMAD R12, R8, 0x8, R17 ;  /* 0x00000008080c7824 */ /* 0x000fc800078e0211 */
[----:B------:R-:W0:Y:S02]  /*28fa0*/  SYNCS.PHASECHK.TRANS64.TRYWAIT P0, [R12+URZ+0x20], R11 ;  /* 0x0000200b0c0075a7 */ /* 0x000e24000800017f */
[----:B0-----:R-:W-:Y:S06]  /*28fb0*/  @!P0 BRA `(.L_x_561) ;  /* 0x0000000c00a48947 */ /* 0x001fec0003800000 */
.L_x_580:
[----:B0-----:R-:W0:Y:S01]  /*28fc0*/  @!P1 LDC R11, c[0x0][0x500] ;  /* 0x00014000ff0b9b82 */ /* 0x001e220000000800 */
[----:B------:R-:W-:-:S04]  /*28fd0*/  UPRMT UR6, UR27, 0x9910, URZ ;  /* 0x000099101b067896 */ /* 0x000fc8000800003f */
[----:B------:R-:W-:-:S06]  /*28fe0*/  UISETP.NE.AND UP0, UPT, UR6, 0x2, UPT ;  /* 0x000000020600788c */ /* 0x000fcc000bf05270 */
[----:B------:R-:W-:Y:S01]  /*28ff0*/  PLOP3.LUT P0, PT, PT, PT, UP0, 0x80, 0x0 ;  /* 0x000000000000781c */ /* 0x000fe20003f0f008 */
[----:B0-----:R0:W-:-:S12]  /*29000*/  @!P1 SYNCS.ARRIVE.TRANS64 RZ, [R12+URZ], R11 ;  /* 0x0000000b0cff99a7 */ /* 0x0011d8000800003f */
[----:B------:R-:W-:Y:S05]  /*29010*/  @P0 BRA `(.L_x_562) ;  /* 0x0000000000040947 */ /* 0x000fea0003800000 */
[----:B------:R-:W-:Y:S01]  /*29020*/  BPT.TRAP 0x1 ;  /* 0x000000040000795c */ /* 0x000fe20000300000 */
.L_x_562:
[----:B------:R-:W-:Y:S01]  /*29030*/  R2UR UR7, R8 ;  /* 0x00000000080772ca */ /* 0x000fe200000e0000 */
[----:B------:R-:W-:Y:S01]  /*29040*/  VIADD R3, R3, 0xffffffff ;  /* 0xffffffff03037836 */ /* 0x000fe20000000000 */
[----:B------:R-:W-:Y:S01]  /*29050*/  R2UR UR22, R17 ;  /* 0x00000000111672ca */ /* 0x000fe200000e0000 */
[----:B------:R-:W-:Y:S01]  /*29060*/  UIADD3 UR6, UP0, UR28, 0xf0, URZ ;  /* 0x000000f01c067890 */ /* 0x000fe2000ff1e03f */
[----:B------:R-:W-:Y:S01]  /*29070*/  R2UR UR23, R2 ;  /* 0x00000000021772ca */ /* 0x000fe200000e0000 */
[----:B------:R-:W-:Y:S01]  /*29080*/  UIADD3 UR34, UP1, UR28, 0x1f0, URZ ;  /* 0x000001f01c227890 */ /* 0x000fe2000ff3e03f */
[----:B------:R-:W-:Y:S01]  /*29090*/  R2UR UR9, R12 ;  /* 0x000000000c0972ca */ /* 0x000fe200000e0000 */
[----:B------:R-:W-:Y:S01]  /*290a0*/  UPRMT UR19, URZ, 0x5410, UR18 ;  /* 0x000054103f137896 */ /* 0x000fe20008000012 */
[----:B------:R-:W-:Y:S01]  /*290b0*/  R2UR UR10, R13 ;  /* 0x000000000d0a72ca */ /* 0x000fe200000e0000 */
[----:B------:R-:W-:Y:S01]  /*290c0*/  VIADD R8, R8, 0x1 ;  /* 0x0000000108087836 */ /* 0x000fe20000000000 */
[----:B------:R-:W-:Y:S01]  /*290d0*/  R2UR UR12, R10 ;  /* 0x000000000a0c72ca */ /* 0x000fe200000e0000 */
[----:B------:R-:W-:Y:S01]  /*290e0*/  UPRMT UR32, URZ, 0x5410, UR16 ;  /* 0x000054103f207896 */ /* 0x000fe20008000010 */
[----:B------:R-:W-:Y:S01]  /*290f0*/  R2UR UR26, R4 ;  /* 0x00000000041a72ca */ /* 0x000fe200000e0000 */
[----:B------:R-:W-:Y:S01]  /*29100*/  USHF.L.U32 UR7, UR7, 0xf, URZ ;  /* 0x0000000f07077899 */ /* 0x000fe2000800063f */
[----:B------:R-:W-:Y:S01]  /*29110*/  ISETP.GT.AND P1, PT, R3, 0x1, PT ;  /* 0x000000010300780c */ /* 0x000fe20003f24270 */
[----:B------:R-:W-:Y:S01]  /*29120*/  UIADD3.X UR35, URZ, UR29, URZ, UP1, !UPT ;  /* 0x0000001d3f237290 */ /* 0x000fe20008ffe43f */
[C---:B------:R-:W-:Y:S01]  /*29130*/  ISETP.NE.AND P0, PT, R8.reuse, 0x4, PT ;  /* 0x000000040800780c */ /* 0x040fe20003f05270 */
[----:B------:R-:W-:Y:S01]  /*29140*/  ULEA UR8, UR30, UR7, 0xe ;  /* 0x000000071e087291 */ /* 0x000fe2000f8e703f */
[----:B------:R-:W-:Y:S01]  /*29150*/  VIADD R13, R13, 0x80 ;  /* 0x000000800d0d7836 */ /* 0x000fe20000000000 */
[----:B------:R-:W-:Y:S01]  /*29160*/  ULOP3.LUT UR11, UR7, 0x4000, UR31, 0xf8, !UPT ;  /* 0x00004000070b7892 */ /* 0x000fe2000f8ef81f */
[----:B0-----:R-:W-:Y:S01]  /*29170*/  SEL R12, RZ, 0x1, P0 ;  /* 0x00000001ff0c7807 */ /* 0x001fe20000000000 */
[----:B------:R-:W-:Y:S01]  /*29180*/  UIADD3 UR8, UR22, 0x100, UR8 ;  /* 0x0000010016087890 */ /* 0x000fe2000fffe008 */
[----:B------:R-:W-:Y:S01]  /*29190*/  SEL R8, R8, RZ, P0 ;  /* 0x000000ff08087207 */ /* 0x000fe20000000000 */
[----:B------:R-:W-:Y:S01]  /*291a0*/  UIADD3.X UR7, URZ, UR29, URZ, UP0, !UPT ;  /* 0x0000001d3f077290 */ /* 0x000fe200087fe43f */
[----:B------:R-:W-:Y:S01]  /*291b0*/  LOP3.LUT R5, R5, R12, RZ, 0x3c, !PT ;  /* 0x0000000c05057212 */ /* 0x000fe200078e3cff */
[----:B------:R-:W-:Y:S01]  /*291c0*/  UIADD3 UR22, UR22, 0x20100, UR11 ;  /* 0x0002010016167890 */ /* 0x000fe2000fffe00b */
[----:B------:R-:W-:Y:S01]  /*291d0*/  UMOV UR20, 0x0 ;  /* 0x0000000000147882 */ /* 0x000fe20000000000 */
[----:B------:R-:W-:Y:S01]  /*291e0*/  UMOV UR21, 0x10000000 ;  /* 0x1000000000157882 */ /* 0x000fe20000000000 */
[----:B------:R-:W-:-:S04]  /*291f0*/  UMOV UR11, UR23 ;  /* 0x00000017000b7c82 */ /* 0x000fc80008000000 */
[----:B------:R0:W-:Y:S02]  /*29200*/  UTMALDG.3D.MULTICAST [UR8], [UR6], UR19, desc[UR20] ;  /* 0x00001408060073b4 */ /* 0x0001e40008011813 */
[----:B0-----:R-:W-:Y:S01]  /*29210*/  UMOV UR8, UR22 ;  /* 0x0000001600087c82 */ /* 0x001fe20008000000 */
[----:B------:R-:W-:Y:S02]  /*29220*/  UMOV UR11, UR26 ;  /* 0x0000001a000b7c82 */ /* 0x000fe40008000000 */
[----:B------:R0:W-:Y:S02]  /*29230*/  UTMALDG.3D.MULTICAST [UR8], [UR34], UR32, desc[UR20] ;  /* 0x00001408220073b4 */ /* 0x0001e40008011820 */
[----:B0-----:R-:W-:Y:S05]  /*29240*/  @P1 BRA `(.L_x_563) ;  /* 0xfffffffc00381947 */ /* 0x001fea000383ffff */
.L_x_560:
[----:B------:R-:W-:Y:S05]  /*29250*/  BSYNC B1 ;  /* 0x0000000000017941 */ /* 0x000fea0003800000 */
.L_x_559:
[----:B------:R-:W2:Y:S01]  /*29260*/  LDL.LU R16, [R1+0x458] ;  /* 0x0004580001107983 */ /* 0x000ea20000300800 */
[----:B------:R-:W-:Y:S01]  /*29270*/  LOP3.LUT P2, RZ, R9, 0xff, RZ, 0xc0, !PT ;  /* 0x000000ff09ff7812 */ /* 0x000fe2000784c0ff */
[----:B------:R-:W-:Y:S01]  /*29280*/  IMAD.IADD R6, R7, 0x1, R6 ;  /* 0x0000000107067824 */ /* 0x000fe200078e0206 */
[----:B------:R-:W-:Y:S01]  /*29290*/  ULDC.64 UR6, c[0x0][0x650] ;  /* 0x0001940000067ab9 */ /* 0x000fe20000000a00 */
[----:B------:R-:W3:Y:S01]  /*292a0*/  LDL.LU R14, [R1+0x45c] ;  /* 0x00045c00010e7983 */ /* 0x000ee20000300800 */
[----:B------:R-:W-:Y:S01]  /*292b0*/  BSSY B1, `(.L_x_564) ;  /* 0x000006f000017945 */ /* 0x000fe20003800000 */
[----:B------:R-:W-:Y:S01]  /*292c0*/  IMAD.MOV.U32 R5, RZ, RZ, -0x1 ;  /* 0xffffffffff057424 */ /* 0x000fe200078e00ff */
[----:B------:R-:W-:Y:S01]  /*292d0*/  SHF.R.U32.HI R2, RZ, 0x2, R6 ;  /* 0x00000002ff027819 */ /* 0x000fe20000011606 */
[----:B------:R-:W-:Y:S01]  /*292e0*/  IMAD.MOV.U32 R4, RZ, RZ, -0x1 ;  /* 0xffffffffff047424 */ /* 0x000fe200078e00ff */
[----:B------:R-:W-:Y:S01]  /*292f0*/  ISETP.GT.U32.AND P0, PT, R6, 0x3, PT ;  /* 0x000000030600780c */ /* 0x000fe20003f04070 */
[----:B------:R-:W-:Y:S01]  /*29300*/  IMAD.MOV.U32 R10, RZ, RZ, -0x1 ;  /* 0xffffffffff0a7424 */ /* 0x000fe200078e00ff */
[----:B------:R-:W-:-:S02]  /*29310*/  LOP3.LUT R2, R2, 0x1, RZ, 0xc0, !PT ;  /* 0x0000000102027812 */ /* 0x000fc400078ec0ff */
[C---:B------:R-:W-:Y:S01]  /*29320*/  ISETP.LT.U32.AND P0, PT, R7.reuse, 0x4, P0 ;  /* 0x000000040700780c */ /* 0x040fe20000701070 */
[----:B------:R-:W0:Y:S01]  /*29330*/  @P2 S2R R3, SR_CgaCtaId ;  /* 0x0000000000032919 */ /* 0x000e220000008800 */
[----:B------:R-:W-:Y:S02]  /*29340*/  ISETP.NE.U32.AND P1, PT, R2, 0x1, PT ;  /* 0x000000010200780c */ /* 0x000fe40003f25070 */
[----:B------:R-:W-:Y:S02]  /*29350*/  @P2 MOV R2, 0x400 ;  /* 0x0000040000022802 */ /* 0x000fe40000000f00 */
[----:B------:R-:W-:Y:S02]  /*29360*/  ISETP.GT.U32.AND P1, PT, R7, 0x3, !P1 ;  /* 0x000000030700780c */ /* 0x000fe40004f24070 */
[----:B------:R-:W-:Y:S02]  /*29370*/  LOP3.LUT R6, R6, 0x3, RZ, 0xc0, !PT ;  /* 0x0000000306067812 */ /* 0x000fe400078ec0ff */
[----:B------:R-:W-:-:S02]  /*29380*/  PRMT R9, RZ, 0x7610, R9 ;  /* 0x00007610ff097816 */ /* 0x000fc40000000009 */
[----:B0-----:R-:W-:Y:S02]  /*29390*/  @P2 LEA R2, R3, R2, 0x18 ;  /* 0x0000000203022211 */ /* 0x001fe400078ec0ff */
[----:B------:R-:W-:Y:S02]  /*293a0*/  SEL R3, RZ, 0x1, !P0 ;  /* 0x00000001ff037807 */ /* 0x000fe40004000000 */
[----:B------:R0:W-:Y:S02]  /*293b0*/  @P2 SYNCS.ARRIVE.TRANS64.A1T0 RZ, [R2+URZ+0x58], RZ ;  /* 0x000058ff02ff29a7 */ /* 0x0001e4000810003f */
[----:B0-----:R-:W-:-:S04]  /*293c0*/  SEL R2, RZ, 0x1, !P1 ;  /* 0x00000001ff027807 */ /* 0x001fc80004800000 */
[----:B------:R-:W-:Y:S02]  /*293d0*/  LOP3.LUT R0, R2, R0, R3, 0x96, !PT ;  /* 0x0000000002007212 */ /* 0x000fe400078e9603 */
[----:B------:R-:W-:Y:S02]  /*293e0*/  PRMT R2, RZ, 0x7610, R2 ;  /* 0x00007610ff027816 */ /* 0x000fe40000000002 */
[----:B---3--:R-:W-:-:S04]  /*293f0*/  IADD3 R14, P0, R14, UR24, RZ ;  /* 0x000000180e0e7c10 */ /* 0x008fc8000ff1e0ff */
[----:B--2---:R-:W-:Y:S01]  /*29400*/  IADD3.X R16, R16, UR17, RZ, P0, !PT ;  /* 0x0000001110107c10 */ /* 0x004fe200087fe4ff */
[----:B------:R0:W-:Y:S01]  /*29410*/  STL [R1+0x45c], R14 ;  /* 0x00045c0e01007387 */ /* 0x0001e20000100800 */
[----:B------:R-:W-:-:S03]  /*29420*/  ISETP.GE.U32.AND P0, PT, R14, UR6, PT ;  /* 0x000000060e007c0c */ /* 0x000fc6000bf06070 */
[----:B------:R0:W-:Y:S01]  /*29430*/  STL [R1+0x458], R16 ;  /* 0x0004581001007387 */ /* 0x0001e20000100800 */
[----:B------:R-:W-:-:S13]  /*29440*/  ISETP.GE.U32.AND.EX P0, PT, R16, UR7, PT, P0 ;  /* 0x0000000710007c0c */ /* 0x000fda000bf06100 */
[----:B0-----:R-:W-:Y:S05]  /*29450*/  @P0 BRA `(.L_x_565) ;  /* 0x0000000400500947 */ /* 0x001fea0003800000 */
[----:B------:R-:W0:Y:S01]  /*29460*/  S2R R8, SR_CTAID.X ;  /* 0x0000000000087919 */ /* 0x000e220000002500 */
[----:B------:R-:W-:Y:S01]  /*29470*/  ULDC UR6, c[0x0][0x150] ;  /* 0x0000540000067ab9 */ /* 0x000fe20000000800 */
[----:B------:R-:W1:Y:S01]  /*29480*/  LDC R3, c[0x0][0x144] ;  /* 0x00005100ff037b82 */ /* 0x000e620000000800 */
[----:B------:R-:W-:Y:S01]  /*29490*/  ULDC UR9, c[0x0][0x630] ;  /* 0x00018c0000097ab9 */ /* 0x000fe20000000800 */
[----:B------:R-:W2:Y:S06]  /*294a0*/  S2R R5, SR_CTAID.Y ;  /* 0x0000000000057919 */ /* 0x000eac0000002600 */
[----:B------:R-:W3:Y:S01]  /*294b0*/  LDC R12, c[0x0][0x148] ;  /* 0x00005200ff0c7b82 */ /* 0x000ee20000000800 */
[----:B0-----:R-:W-:-:S02]  /*294c0*/  I2FP.F32.U32 R2, R8 ;  /* 0x0000000800027245 */ /* 0x001fc40000201000 */
[----:B--2---:R-:W-:-:S03]  /*294d0*/  I2FP.F32.U32 R4, R5 ;  /* 0x0000000500047245 */ /* 0x004fc60000201000 */
[----:B------:R-:W-:Y:S01]  /*294e0*/  FMUL R2, R2, UR6 ;  /* 0x0000000602027c20 */ /* 0x000fe20008400000 */
[----:B------:R-:W-:Y:S02]  /*294f0*/  ULDC UR6, c[0x0][0x154] ;  /* 0x0000550000067ab9 */ /* 0x000fe40000000800 */
[----:B------:R-:W-:Y:S01]  /*29500*/  FMUL R10, R4, UR6 ;  /* 0x00000006040a7c20 */ /* 0x000fe20008400000 */
[----:B------:R-:W-:Y:S02]  /*29510*/  ULDC.64 UR6, c[0x0][0x628] ;  /* 0x00018a0000067ab9 */ /* 0x000fe40000000a00 */
[----:B------:R-:W0:Y:S01]  /*29520*/  F2I.U32.TRUNC.NTZ R2, R2 ;  /* 0x0000000200027305 */ /* 0x000e22000020f000 */
[----:B------:R-:W-:-:S04]  /*29530*/  ISETP.NE.U32.AND P0, PT, RZ, UR6, PT ;  /* 0x00000006ff007c0c */ /* 0x000fc8000bf05070 */
[----:B------:R-:W-:-:S03]  /*29540*/  ISETP.NE.AND.EX P0, PT, RZ, UR7, PT, P0 ;  /* 0x00000007ff007c0c */ /* 0x000fc6000bf05300 */
[----:B------:R-:W2:Y:S01]  /*29550*/  F2I.U32.TRUNC.NTZ R10, R10 ;  /* 0x0000000a000a7305 */ /* 0x000ea2000020f000 */
[----:B0-----:R-:W-:Y:S02]  /*29560*/  IMAD.MOV R4, RZ, RZ, -R2 ;  /* 0x000000ffff047224 */ /* 0x001fe400078e0a02 */
[----:B------:R-:W-:Y:S02]  /*29570*/  IMAD.MOV.U32 R2, RZ, RZ, R14 ;  /* 0x000000ffff027224 */ /* 0x000fe400078e000e */
[----:B-1----:R-:W-:Y:S02]  /*29580*/  IMAD R8, R3, R4, R8 ;  /* 0x0000000403087224 */ /* 0x002fe400078e0208 */
[----:B--2---:R-:W-:-:S04]  /*29590*/  IMAD.MOV R3, RZ, RZ, -R10 ;  /* 0x000000ffff037224 */ /* 0x004fc800078e0a0a */
[----:B---3--:R-:W-:Y:S02]  /*295a0*/  @P4 IMAD R8, R12, R3, R5 ;  /* 0x000000030c084224 */ /* 0x008fe400078e0205 */
[----:B------:R-:W-:Y:S01]  /*295b0*/  IMAD.MOV.U32 R3, RZ, RZ, R16 ;  /* 0x000000ffff037224 */ /* 0x000fe200078e0010 */
[----:B------:R-:W-:Y:S06]  /*295c0*/  @!P0 BRA `(.L_x_566) ;  /* 0x0000000000288947 */ /* 0x000fec0003800000 */
[----:B------:R-:W-:Y:S02]  /*295d0*/  ULDC UR8, c[0x0][0x634] ;  /* 0x00018d0000087ab9 */ /* 0x000fe40000000800 */
[----:B------:R-:W-:-:S05]  /*295e0*/  IADD3 R3, P0, R14, UR8, RZ ;  /* 0x000000080e037c10 */ /* 0x000fca000ff1e0ff */
[----:B------:R-:W-:-:S04]  /*295f0*/  IMAD.X R11, RZ, RZ, R16, P0 ;  /* 0x000000ffff0b7224 */ /* 0x000fc800000e0610 */
[----:B------:R-:W-:-:S04]  /*29600*/  IMAD.WIDE.U32 R4, R11, UR6, RZ ;  /* 0x000000060b047c25 */ /* 0x000fc8000f8e00ff */
[----:B------:R-:W-:-:S04]  /*29610*/  IMAD.WIDE.U32 R4, P0, R3, UR7, R4 ;  /* 0x0000000703047c25 */ /* 0x000fc8000f800004 */
[----:B------:R-:W-:-:S04]  /*29620*/  IMAD.WIDE.U32 R2, R3, UR6, RZ ;  /* 0x0000000603027c25 */ /* 0x000fc8000f8e00ff */
[----:B------:R-:W-:Y:S01]  /*29630*/  IMAD.MOV.U32 R2, RZ, RZ, R5 ;  /* 0x000000ffff027224 */ /* 0x000fe200078e0005 */
[----:B------:R-:W-:Y:S01]  /*29640*/  IADD3 RZ, P1, R3, R4, RZ ;  /* 0x0000000403ff7210 */ /* 0x000fe20007f3e0ff */
[----:B------:R-:W-:-:S04]  /*29650*/  IMAD.X R3, RZ, RZ, RZ, P0 ;  /* 0x000000ffff037224 */ /* 0x000fc800000e06ff */
[----:B------:R-:W-:-:S08]  /*29660*/  IMAD.WIDE.U32.X R2, R11, UR7, R2, P1 ;  /* 0x000000070b027c25 */ /* 0x000fd000088e0402 */
.L_x_566:
[--C-:B------:R-:W-:Y:S01]  /*29670*/  SHF.R.U64 R10, R2, UR9, R3.reuse ;  /* 0x00000009020a7c19 */ /* 0x100fe20008001203 */
[----:B------:R-:W-:Y:S01]  /*29680*/  ULDC.64 UR6, c[0x0][0x620] ;  /* 0x0001880000067ab9 */ /* 0x000fe20000000a00 */
[----:B------:R-:W-:Y:S01]  /*29690*/  SHF.R.U32.HI R2, RZ, UR9, R3 ;  /* 0x00000009ff027c19 */ /* 0x000fe20008011603 */
[----:B------:R-:W-:Y:S01]  /*296a0*/  IMAD.MOV.U32 R3, RZ, RZ, R16 ;  /* 0x000000ffff037224 */ /* 0x000fe200078e0010 */
[----:B------:R-:W-:Y:S01]  /*296b0*/  IADD3 R11, P0, RZ, -R10, RZ ;  /* 0x8000000aff0b7210 */ /* 0x000fe20007f1e0ff */
[----:B------:R-:W-:-:S04]  /*296c0*/  ULDC.64 UR8, c[0x0][0x640] ;  /* 0x0001900000087ab9 */ /* 0x000fc80000000a00 */
[----:B------:R-:W-:Y:S01]  /*296d0*/  IMAD.X R2, RZ, RZ, ~R2, P0 ;  /* 0x000000ffff027224 */ /* 0x000fe200000e0e02 */
[----:B------:R-:W-:-:S03]  /*296e0*/  ISETP.NE.U32.AND P0, PT, RZ, UR8, PT ;  /* 0x00000008ff007c0c */ /* 0x000fc6000bf05070 */
[----:B------:R-:W-:Y:S01]  /*296f0*/  IMAD R2, R2, UR6, RZ ;  /* 0x0000000602027c24 */ /* 0x000fe2000f8e02ff */
[----:B------:R-:W-:-:S03]  /*29700*/  ISETP.NE.AND.EX P0, PT, RZ, UR9, PT, P0 ;  /* 0x00000009ff007c0c */ /* 0x000fc6000bf05300 */
[----:B------:R-:W-:Y:S02]  /*29710*/  IMAD R5, R11, UR7, R2 ;  /* 0x000000070b057c24 */ /* 0x000fe4000f8e0202 */
[----:B------:R-:W-:-:S04]  /*29720*/  IMAD.MOV.U32 R2, RZ, RZ, R14 ;  /* 0x000000ffff027224 */ /* 0x000fc800078e000e */
[----:B------:R-:W-:Y:S01]  /*29730*/  IMAD.WIDE.U32 R2, R11, UR6, R2 ;  /* 0x000000060b027c25 */ /* 0x000fe2000f8e0002 */
[----:B------:R-:W-:-:S03]  /*29740*/  ULDC UR6, c[0x0][0x618] ;  /* 0x0001860000067ab9 */ /* 0x000fc60000000800 */
[----:B------:R-:W-:-:S05]  /*29750*/  IMAD.IADD R3, R3, 0x1, R5 ;  /* 0x0000000103037824 */ /* 0x000fca00078e0205 */
[--C-:B------:R-:W-:Y:S02]  /*29760*/  SHF.R.U64 R11, R2, UR6, R3.reuse ;  /* 0x00000006020b7c19 */ /* 0x100fe40008001203 */
[----:B------:R-:W-:Y:S01]  /*29770*/  SHF.R.U32.HI R2, RZ, UR6, R3 ;  /* 0x00000006ff027c19 */ /* 0x000fe20008011603 */
[----:B------:R-:W-:-:S03]  /*29780*/  ULDC UR6, c[0x0][0x608] ;  /* 0x0001820000067ab9 */ /* 0x000fc60000000800 */
[--C-:B------:R-:W-:Y:S02]  /*29790*/  SHF.R.U64 R12, R11, UR6, R2.reuse ;  /* 0x000000060b0c7c19 */ /* 0x100fe40008001202 */
[----:B------:R-:W-:Y:S01]  /*297a0*/  SHF.R.U32.HI R3, RZ, UR6, R2 ;  /* 0x00000006ff037c19 */ /* 0x000fe20008011602 */
[----:B------:R-:W-:-:S03]  /*297b0*/  ULDC UR6, c[0x0][0x658] ;  /* 0x0001960000067ab9 */ /* 0x000fc60000000800 */
[--C-:B------:R-:W-:Y:S02]  /*297c0*/  SHF.R.U64 R13, R12, UR6, R3.reuse ;  /* 0x000000060c0d7c19 */ /* 0x100fe40008001203 */
[----:B------:R-:W-:-:S03]  /*297d0*/  SHF.R.U32.HI R14, RZ, UR6, R3 ;  /* 0x00000006ff0e7c19 */ /* 0x000fc60008011603 */
[----:B------:R-:W-:Y:S02]  /*297e0*/  IMAD.MOV.U32 R2, RZ, RZ, R13 ;  /* 0x000000ffff027224 */ /* 0x000fe400078e000d */
        /* <DEDUP_REMOVED lines=12> */
.L_x_567:
[----:B------:R-:W-:Y:S01]  /*298b0*/  ULDC UR6, c[0x0][0x648] ;  /* 0x0001920000067ab9 */ /* 0x000fe20000000800 */
[----:B------:R-:W-:Y:S02]  /*298c0*/  LOP3.LUT R12, R12, UR15, RZ, 0xc0, !PT ;  /* 0x0000000f0c0c7c12 */ /* 0x000fe4000f8ec0ff */
[----:B------:R-:W-:Y:S01]  /*298d0*/  SHF.R.U64 R3, R2, UR6, R3 ;  /* 0x0000000602037c19 */ /* 0x000fe20008001203 */
[----:B------:R-:W-:-:S04]  /*298e0*/  ULDC UR6, c[0x0][0x638] ;  /* 0x00018e0000067ab9 */ /* 0x000fc80000000800 */
[----:B------:R-:W-:Y:S02]  /*298f0*/  IMAD.MOV R2, RZ, RZ, -R3 ;  /* 0x000000ffff027224 */ /* 0x000fe400078e0a03 */
[----:B------:R-:W-:Y:S02]  /*29900*/  IMAD R5, R3, UR5, R12 ;  /* 0x0000000503057c24 */ /* 0x000fe4000f8e020c */
[----:B------:R-:W-:Y:S01]  /*29910*/  IMAD R13, R2, UR6, R13 ;  /* 0x00000006020d7c24 */ /* 0x000fe2000f8e020d */
[----:B------:R-:W-:Y:S01]  /*29920*/  ULDC UR6, c[0x0][0x610] ;  /* 0x0001840000067ab9 */ /* 0x000fe20000000800 */
[----:B------:R-:W-:Y:S01]  /*29930*/  LOP3.LUT R2, R11, UR4, RZ, 0xc0, !PT ;  /* 0x000000040b027c12 */ /* 0x000fe2000f8ec0ff */
[----:B------:R-:W-:Y:S01]  /*29940*/  IMAD R8, R5, UR6, R8 ;  /* 0x0000000605087c24 */ /* 0x000fe2000f8e0208 */
[----:B------:R-:W-:-:S03]  /*29950*/  ULDC UR6, c[0x0][0x600] ;  /* 0x0001800000067ab9 */ /* 0x000fc60000000800 */
[----:B------:R-:W-:Y:S02]  /*29960*/  IMAD R13, R13, UR6, R2 ;  /* 0x000000060d0d7c24 */ /* 0x000fe4000f8e0202 */
[----:B------:R-:W-:-:S03]  /*29970*/  IMAD.MOV.U32 R2, RZ, RZ, 0x1 ;  /* 0x00000001ff027424 */ /* 0x000fc600078e00ff */
[----:B------:R-:W-:Y:S02]  /*29980*/  SEL R4, R13, R8, !P4 ;  /* 0x000000080d047207 */ /* 0x000fe40006000000 */
[----:B------:R-:W-:-:S07]  /*29990*/  SEL R5, R8, R13, !P4 ;  /* 0x0000000d08057207 */ /* 0x000fce0006000000 */
.L_x_565:
[----:B------:R-:W-:Y:S05]  /*299a0*/  BSYNC B1 ;  /* 0x0000000000017941 */ /* 0x000fea0003800000 */
.L_x_564:
[----:B------:R-:W-:-:S13]  /*299b0*/  LOP3.LUT P0, RZ, R2, 0xff, RZ, 0xc0, !PT ;  /* 0x000000ff02ff7812 */ /* 0x000fda000780c0ff */
[----:B------:R-:W-:Y:S05]  /*299c0*/  @P0 BRA `(.L_x_568) ;  /* 0xfffffff400200947 */ /* 0x000fea000383ffff */
[----:B------:R-:W-:Y:S05]  /*299d0*/  BSYNC B0 ;  /* 0x0000000000007941 */ /* 0x000fea0003800000 */
.L_x_557:
[----:B------:R-:W-:-:S03]  /*299e0*/  UMOV UR6, 0xffffffff ;  /* 0xffffffff00067882 */ /* 0x000fc60000000000 */
[----:B------:R-:W-:Y:S05]  /*299f0*/  BRA.DIV UR6, `(.L_x_569) ;  /* 0x0000000606287947 */ /* 0x000fea000b800000 */
[----:B------:R-:W-:-:S13]  /*29a00*/  ELECT P0, URZ, PT ;  /* 0x00000000003f782f */ /* 0x000fda0003800000 */
.L_x_583:
[----:B------:R-:W-:Y:S04]  /*29a10*/  BSSY B0, `(.L_x_570) ;  /* 0x000002c000007945 */ /* 0x000fe80003800000 */
[----:B------:R-:W-:Y:S05]  /*29a20*/  @!P0 BRA `(.L_x_571) ;  /* 0x0000000000a88947 */ /* 0x000fea0003800000 */
[----:B------:R-:W-:-:S04]  /*29a30*/  ULOP3.LUT UR6, UR13, 0x2, URZ, 0xfc, !UPT ;  /* 0x000000020d067892 */ /* 0x000fc8000f8efc3f */
[----:B------:R-:W-:-:S06]  /*29a40*/  UISETP.NE.AND UP0, UPT, UR6, 0x3, UPT ;  /* 0x000000030600788c */ /* 0x000fcc000bf05270 */
[----:B------:R-:W-:-:S13]  /*29a50*/  PLOP3.LUT P0, PT, PT, PT, UP0, 0x80, 0x0 ;  /* 0x000000000000781c */ /* 0x000fda0003f0f008 */
[----:B------:R-:W-:Y:S05]  /*29a60*/  @!P0 BRA `(.L_x_572) ;  /* 0x0000000000048947 */ /* 0x000fea0003800000 */
[----:B------:R-:W-:Y:S01]  /*29a70*/  BPT.TRAP 0x1 ;  /* 0x000000040000795c */ /* 0x000fe20000300000 */
.L_x_572:
[----:B------:R-:W0:Y:S01]  /*29a80*/  S2R R3, SR_CgaCtaId ;  /* 0x0000000000037919 */ /* 0x000e220000008800 */
[----:B------:R-:W-:-:S04]  /*29a90*/  MOV R2, 0x400 ;  /* 0x0000040000027802 */ /* 0x000fc80000000f00 */
[----:B0-----:R-:W-:Y:S02]  /*29aa0*/  LEA R3, R3, R2, 0x18 ;  /* 0x0000000203037211 */ /* 0x001fe400078ec0ff */
[----:B------:R-:W-:-:S03]  /*29ab0*/  SHF.L.U32 R2, R0, 0x1f, RZ ;  /* 0x0000001f00027819 */ /* 0x000fc600000006ff */
[----:B------:R-:W-:-:S04]  /*29ac0*/  VIADD R3, R3, 0x20 ;  /* 0x0000002003037836 */ /* 0x000fc80000000000 */
[----:B------:R-:W-:-:S04]  /*29ad0*/  IMAD R5, R6, 0x8, R3 ;  /* 0x0000000806057824 */ /* 0x000fc800078e0203 */
[----:B------:R-:W0:Y:S02]  /*29ae0*/  SYNCS.PHASECHK.TRANS64.TRYWAIT P0, [R5+URZ], R2 ;  /* 0x00000002050075a7 */ /* 0x000e24000800017f */
[----:B0-----:R-:W-:Y:S05]  /*29af0*/  @!P0 BRA `(.L_x_573) ;  /* 0x0000000400088947 */ /* 0x001fea0003800000 */
.L_x_584:
[----:B------:R-:W-:-:S05]  /*29b00*/  VIADD R6, R6, 0x1 ;  /* 0x0000000106067836 */ /* 0x000fca0000000000 */
[----:B------:R-:W-:-:S04]  /*29b10*/  ISETP.NE.AND P0, PT, R6, 0x4, PT ;  /* 0x000000040600780c */ /* 0x000fc80003f05270 */
[----:B0-----:R-:W-:Y:S02]  /*29b20*/  SEL R5, RZ, 0x1, P0 ;  /* 0x00000001ff057807 */ /* 0x001fe40000000000 */
[----:B------:R-:W-:Y:S02]  /*29b30*/  SEL R6, R6, RZ, P0 ;  /* 0x000000ff06067207 */ /* 0x000fe40000000000 */
[----:B------:R-:W-:-:S03]  /*29b40*/  LOP3.LUT R5, R0, R5, RZ, 0x3c, !PT ;  /* 0x0000000500057212 */ /* 0x000fc600078e3cff */
[----:B------:R-:W-:Y:S01]  /*29b50*/  IMAD R7, R6, 0x8, R3 ;  /* 0x0000000806077824 */ /* 0x000fe200078e0203 */
[----:B------:R-:W-:-:S04]  /*29b60*/  SHF.L.U32 R0, R5, 0x1f, RZ ;  /* 0x0000001f05007819 */ /* 0x000fc800000006ff */
[----:B------:R-:W0:Y:S02]  /*29b70*/  SYNCS.PHASECHK.TRANS64.TRYWAIT P0, [R7+URZ], R0 ;  /* 0x00000000070075a7 */ /* 0x000e24000800017f */
[----:B0-----:R-:W-:Y:S05]  /*29b80*/  @!P0 BRA `(.L_x_574) ;  /* 0x0000000000f88947 */ /* 0x001fea0003800000 */
.L_x_585:
[----:B0-----:R-:W-:-:S05]  /*29b90*/  VIADD R0, R6, 0x1 ;  /* 0x0000000106007836 */ /* 0x001fca0000000000 */
[----:B------:R-:W-:-:S04]  /*29ba0*/  ISETP.NE.AND P0, PT, R0, 0x4, PT ;  /* 0x000000040000780c */ /* 0x000fc80003f05270 */
[----:B------:R-:W-:Y:S02]  /*29bb0*/  SEL R2, RZ, 0x1, P0 ;  /* 0x00000001ff027807 */ /* 0x000fe40000000000 */
[----:B------:R-:W-:Y:S02]  /*29bc0*/  SEL R4, R0, RZ, P0 ;  /* 0x000000ff00047207 */ /* 0x000fe40000000000 */
[----:B------:R-:W-:-:S03]  /*29bd0*/  LOP3.LUT R5, R5, R2, RZ, 0x3c, !PT ;  /* 0x0000000205057212 */ /* 0x000fc600078e3cff */
[----:B------:R-:W-:Y:S01]  /*29be0*/  IMAD R7, R4, 0x8, R3 ;  /* 0x0000000804077824 */ /* 0x000fe200078e0203 */
[----:B------:R-:W-:-:S04]  /*29bf0*/  SHF.L.U32 R0, R5, 0x1f, RZ ;  /* 0x0000001f05007819 */ /* 0x000fc800000006ff */
[----:B------:R-:W0:Y:S02]  /*29c00*/  SYNCS.PHASECHK.TRANS64.TRYWAIT P0, [R7+URZ], R0 ;  /* 0x00000000070075a7 */ /* 0x000e24000800017f */
[----:B0-----:R-:W-:Y:S05]  /*29c10*/  @!P0 BRA `(.L_x_575) ;  /* 0x0000000000e88947 */ /* 0x001fea0003800000 */
.L_x_586:
[----:B0-----:R-:W-:-:S05]  /*29c20*/  VIADD R0, R4, 0x1 ;  /* 0x0000000104007836 */ /* 0x001fca0000000000 */
[----:B------:R-:W-:-:S04]  /*29c30*/  ISETP.NE.AND P0, PT, R0, 0x4, PT ;  /* 0x000000040000780c */ /* 0x000fc80003f05270 */
[----:B------:R-:W-:Y:S02]  /*29c40*/  SEL R2, RZ, 0x1, P0 ;  /* 0x00000001ff027807 */ /* 0x000fe40000000000 */
[----:B------:R-:W-:Y:S02]  /*29c50*/  SEL R0, R0, RZ, P0 ;  /* 0x000000ff00007207 */ /* 0x000fe40000000000 */
[----:B------:R-:W-:-:S03]  /*29c60*/  LOP3.LUT R2, R5, R2, RZ, 0x3c, !PT ;  /* 0x0000000205027212 */ /* 0x000fc600078e3cff */
[----:B------:R-:W-:Y:S01]  /*29c70*/  IMAD R3, R0, 0x8, R3 ;  /* 0x0000000800037824 */ /* 0x000fe200078e0203 */
[----:B------:R-:W-:-:S07]  /*29c80*/  SHF.L.U32 R0, R2, 0x1f, RZ ;  /* 0x0000001f02007819 */ /* 0x000fce00000006ff */
.L_x_576:
[----:B0-----:R0:W1:Y:S02]  /*29c90*/  SYNCS.PHASECHK.TRANS64.TRYWAIT P0, [R3+URZ], R0 ;  /* 0x00000000030075a7 */ /* 0x001064000800017f */
[----:B-1----:R-:W-:Y:S05]  /*29ca0*/  @!P0 NANOSLEEP.SYNCS 0x989680 ;  /* 0x009896800000895d */ /* 0x002fea0003900000 */
[----:B------:R-:W1:Y:S02]  /*29cb0*/  @!P0 SYNCS.PHASECHK.TRANS64 P0, [R3+URZ], R0 ;  /* 0x00000000030085a7 */ /* 0x000e64000800007f */
[----:B-1----:R-:W-:Y:S05]  /*29cc0*/  @!P0 BRA `(.L_x_576) ;  /* 0xfffffffc00f08947 */ /* 0x002fea000383ffff */
.L_x_571:
[----:B------:R-:W-:Y:S05]  /*29cd0*/  BSYNC B0 ;  /* 0x0000000000007941 */ /* 0x000fea0003800000 */
.L_x_570:
[----:B------:R-:W-:Y:S05]  /*29ce0*/  EXIT ;  /* 0x000000000000794d */ /* 0x000fea0003800000 */
.L_x_21:
[----:B--2---:R-:W-:-:S04]  /*29cf0*/  IMAD.U32 R3, RZ, RZ, UR6 ;  /* 0x00000006ff037e24 */ /* 0x004fc8000f8e00ff */
[----:B------:R2:W3:Y:S03]  /*29d00*/  SYNCS.PHASECHK.TRANS64.TRYWAIT P0, [R3+URZ], R0 ;  /* 0x00000000030075a7 */ /* 0x0004e6000800017f */
[----:B---3--:R-:W-:Y:S05]  /*29d10*/  @!P0 NANOSLEEP.SYNCS 0x989680 ;  /* 0x009896800000895d */ /* 0x008fea0003900000 */
[----:B------:R-:W3:Y:S02]  /*29d20*/  @!P0 SYNCS.PHASECHK.TRANS64 P0, [R3+URZ], R0 ;  /* 0x00000000030085a7 */ /* 0x000ee4000800007f */
[----:B---3--:R-:W-:Y:S05]  /*29d30*/  @!P0 BRA `(.L_x_21) ;  /* 0xfffffffc00ec8947 */ /* 0x008fea000383ffff */
[----:B------:R-:W-:Y:S05]  /*29d40*/  BRA `(.L_x_20) ;  /* 0xfffffd9000247947 */ /* 0x000fea000383ffff */
.L_x_27:
[----:B-----5:R2:W-:Y:S02]  /*29d50*/  STL [R1+0x470], R2 ;  /* 0x0004700201007387 */ /* 0x0205e40000100800 */
[----:B--2---:R-:W-:-:S04]  /*29d60*/  IMAD.U32 R2, RZ, RZ, UR16 ;  /* 0x00000010ff027e24 */ /* 0x004fc8000f8e00ff */
[----:B------:R2:W3:Y:S03]  /*29d70*/  SYNCS.PHASECHK.TRANS64.TRYWAIT P0, [R2+URZ], R0 ;  /* 0x00000000020075a7 */ /* 0x0004e6000800017f */
[----:B---3--:R-:W-:Y:S05]  /*29d80*/  @!P0 NANOSLEEP.SYNCS 0x989680 ;  /* 0x009896800000895d */ /* 0x008fea0003900000 */
[----:B------:R2:W3:Y:S02]  /*29d90*/  @!P0 SYNCS.PHASECHK.TRANS64 P0, [R2+URZ], R0 ;  /* 0x00000000020085a7 */ /* 0x0004e4000800007f */
[----:B--2---:R2:W5:Y:S02]  /*29da0*/  LDL.LU R2, [R1+0x470] ;  /* 0x0004700001027983 */ /* 0x0045640000300800 */
[----:B--23--:R-:W-:Y:S05]  /*29db0*/  @!P0 BRA `(.L_x_27) ;  /* 0xfffffffc00e48947 */ /* 0x00cfea000383ffff */
[----:B------:R-:W-:Y:S05]  /*29dc0*/  BRA `(.L_x_26) ;  /* 0xfffffdf000d87947 */ /* 0x000fea000383ffff */
.L_x_558:
[----:B------:R-:W-:Y:S01]  /*29dd0*/  BSSY B1, `(.L_x_577) ;  /* 0x0000006000017945 */ /* 0x000fe20003800000 */
[----:B------:R-:W-:-:S07]  /*29de0*/  IMAD.MOV.U32 R2, RZ, RZ, -0x1 ;  /* 0xffffffffff027424 */ /* 0x000fce00078e00ff */
[----:B------:R-:W-:Y:S05]  /*29df0*/  WARPSYNC.COLLECTIVE R2, `(.L_x_578) ;  /* 0x00000000020c7348 */ /* 0x000fea0003c00000 */
[----:B------:R-:W-:Y:S02]  /*29e00*/  ELECT P0, UR62, PT ;  /* 0x00000000003e782f */ /* 0x000fe40003800000 */
[----:B------:R-:W-:Y:S01]  /*29e10*/  MOV R2, UR62 ;  /* 0x0000003e00027c02 */ /* 0x000fe20008000f00 */
[----:B------:R-:W-:Y:S10]  /*29e20*/  ENDCOLLECTIVE ;  /* 0x000000000000791b */ /* 0x000ff40003800000 */
.L_x_578:
[----:B------:R-:W-:Y:S05]  /*29e30*/  BSYNC B1 ;  /* 0x0000000000017941 */ /* 0x000fea0003800000 */
.L_x_577:
[----:B------:R-:W-:Y:S05]  /*29e40*/  BRA `(.L_x_579) ;  /* 0xfffffff0000c7947 */ /* 0x000fea000383ffff */
.L_x_561:
[----:B0-----:R0:W1:Y:S02]  /*29e50*/  SYNCS.PHASECHK.TRANS64.TRYWAIT P0, [R12+URZ+0x20], R11 ;  /* 0x0000200b0c0075a7 */ /* 0x001064000800017f */
[----:B-1----:R-:W-:Y:S05]  /*29e60*/  @!P0 NANOSLEEP.SYNCS 0x989680 ;  /* 0x009896800000895d */ /* 0x002fea0003900000 */
[----:B------:R-:W1:Y:S02]  /*29e70*/  @!P0 SYNCS.PHASECHK.TRANS64 P0, [R12+URZ+0x20], R11 ;  /* 0x0000200b0c0085a7 */ /* 0x000e64000800007f */
[----:B-1----:R-:W-:Y:S05]  /*29e80*/  @!P0 BRA `(.L_x_561) ;  /* 0xfffffffc00f08947 */ /* 0x002fea000383ffff */
[----:B------:R-:W-:Y:S05]  /*29e90*/  BRA `(.L_x_580) ;  /* 0xfffffff000487947 */ /* 0x000fea000383ffff */
.L_x_569:
[----:B------:R-:W-:Y:S01]  /*29ea0*/  BSSY B0, `(.L_x_581) ;  /* 0x0000006000007945 */ /* 0x000fe20003800000 */
[----:B------:R-:W-:-:S07]  /*29eb0*/  IMAD.MOV.U32 R2, RZ, RZ, -0x1 ;  /* 0xffffffffff027424 */ /* 0x000fce00078e00ff */
[----:B------:R-:W-:Y:S05]  /*29ec0*/  WARPSYNC.COLLECTIVE R2, `(.L_x_582) ;  /* 0x00000000020c7348 */ /* 0x000fea0003c00000 */
[----:B------:R-:W-:Y:S02]  /*29ed0*/  ELECT P0, UR62, PT ;  /* 0x00000000003e782f */ /* 0x000fe40003800000 */
[----:B------:R-:W-:Y:S01]  /*29ee0*/  MOV R2, UR62 ;  /* 0x0000003e00027c02 */ /* 0x000fe20008000f00 */
[----:B------:R-:W-:Y:S10]  /*29ef0*/  ENDCOLLECTIVE ;  /* 0x000000000000791b */ /* 0x000ff40003800000 */
.L_x_582:
[----:B------:R-:W-:Y:S05]  /*29f00*/  BSYNC B0 ;  /* 0x0000000000007941 */ /* 0x000fea0003800000 */
.L_x_581:
[----:B------:R-:W-:Y:S05]  /*29f10*/  BRA `(.L_x_583) ;  /* 0xfffffff800bc7947 */ /* 0x000fea000383ffff */
.L_x_573:
[----:B0-----:R0:W1:Y:S02]  /*29f20*/  SYNCS.PHASECHK.TRANS64.TRYWAIT P0, [R5+URZ], R2 ;  /* 0x00000002050075a7 */ /* 0x001064000800017f */
[----:B-1----:R-:W-:Y:S05]  /*29f30*/  @!P0 NANOSLEEP.SYNCS 0x989680 ;  /* 0x009896800000895d */ /* 0x002fea0003900000 */
[----:B------:R-:W1:Y:S02]  /*29f40*/  @!P0 SYNCS.PHASECHK.TRANS64 P0, [R5+URZ], R2 ;  /* 0x00000002050085a7 */ /* 0x000e64000800007f */
[----:B-1----:R-:W-:Y:S05]  /*29f50*/  @!P0 BRA `(.L_x_573) ;  /* 0xfffffffc00f08947 */ /* 0x002fea000383ffff */
[----:B------:R-:W-:Y:S05]  /*29f60*/  BRA `(.L_x_584) ;  /* 0xfffffff800e47947 */ /* 0x000fea000383ffff */
.L_x_574:
[----:B0-----:R0:W1:Y:S02]  /*29f70*/  SYNCS.PHASECHK.TRANS64.TRYWAIT P0, [R7+URZ], R0 ;  /* 0x00000000070075a7 */ /* 0x001064000800017f */
[----:B-1----:R-:W-:Y:S05]  /*29f80*/  @!P0 NANOSLEEP.SYNCS 0x989680 ;  /* 0x009896800000895d */ /* 0x002fea0003900000 */
[----:B------:R-:W1:Y:S02]  /*29f90*/  @!P0 SYNCS.PHASECHK.TRANS64 P0, [R7+URZ], R0 ;  /* 0x00000000070085a7 */ /* 0x000e64000800007f */
[----:B-1----:R-:W-:Y:S05]  /*29fa0*/  @!P0 BRA `(.L_x_574) ;  /* 0xfffffffc00f08947 */ /* 0x002fea000383ffff */
[----:B------:R-:W-:Y:S05]  /*29fb0*/  BRA `(.L_x_585) ;  /* 0xfffffff800f47947 */ /* 0x000fea000383ffff */
.L_x_575:
[----:B0-----:R0:W1:Y:S02]  /*29fc0*/  SYNCS.PHASECHK.TRANS64.TRYWAIT P0, [R7+URZ], R0 ;  /* 0x00000000070075a7 */ /* 0x001064000800017f */
[----:B-1----:R-:W-:Y:S05]  /*29fd0*/  @!P0 NANOSLEEP.SYNCS 0x989680 ;  /* 0x009896800000895d */ /* 0x002fea0003900000 */
[----:B------:R-:W1:Y:S02]  /*29fe0*/  @!P0 SYNCS.PHASECHK.TRANS64 P0, [R7+URZ], R0 ;  /* 0x00000000070085a7 */ /* 0x000e64000800007f */
[----:B-1----:R-:W-:Y:S05]  /*29ff0*/  @!P0 BRA `(.L_x_575) ;  /* 0xfffffffc00f08947 */ /* 0x002fea000383ffff */
[----:B------:R-:W-:Y:S05]  /*2a000*/  BRA `(.L_x_586) ;  /* 0xfffffffc00047947 */ /* 0x000fea000383ffff */
.L_x_587:
[----:B------:R-:W-:-:S00]  /*2a010*/  BRA `(.L_x_587) ;  /* 0xfffffffc00fc7947 */ /* 0x000fc0000383ffff */
[----:B------:R-:W-:-:S00]  /*2a020*/  NOP ;  /* 0x0000000000007918 */ /* 0x000fc00000000000 */
        /* <DEDUP_REMOVED lines=13> */
.L_x_588:


//--------------------- .nv.shared._ZN7cutlass13device_kernelINS_4gemm6kernel13GemmUniversalIN4cute5tupleIJiiiiEEENS1_10collective13CollectiveMmaINS1_37MainloopSm90TmaGmmaWarpSpecializedFP8ILi4ENS5_IJNS4_1CILi2EEESB_NSA_ILi1EEEEEENS1_35KernelTmaWarpSpecializedCooperativeEEENS5_IJNSA_ILi256EEESG_NSA_ILi128EEEEEENS_12float_e5m2_tENS5_IJlSC_lEEESJ_SK_NS4_8TiledMMAINS4_8MMA_AtomIJNS4_4SM904GMMA31MMA_64x256x32_F32E5M2E5M2_SS_TNILNSO_7ScaleInE1ELSQ_1EEEEEENS4_6LayoutINS5_IJSB_SC_SC_EEENS5_IJSC_NSA_ILi0EEESV_EEEEENS5_IJNS4_10UnderscoreESY_SY_EEEEENS4_23SM90_TMA_LOAD_MULTICASTENS4_14ComposedLayoutINS4_7SwizzleILi3ELi4ELi3EEENS4_18smem_ptr_flag_bitsILi8EEENST_INS5_IJNSA_ILi8EEESH_EEENS5_IJSH_SC_EEEEEEEvNS4_8identityES11_S1B_vS1C_EENS_8epilogue10collective6detail29Sm90TmaWarpSpecializedAdapterINS1F_15DefaultEpilogueISJ_SK_SK_NS1E_6thread17LinearCombinationISJ_Li1EffLNS1J_9ScaleType4KindE0ELNS_15FloatRoundStyleE2ESJ_EENS1_15EpilogueDefaultEEEEEvvEEEEvNT_6ParamsE --------------------------
	.section	.nv.shared._ZN7cutlass13device_kernelINS_4gemm6kernel13GemmUniversalIN4cute5tupleIJiiiiEEENS1_10collective13CollectiveMmaINS1_37MainloopSm90TmaGmmaWarpSpecializedFP8ILi4ENS5_IJNS4_1CILi2EEESB_NSA_ILi1EEEEEENS1_35KernelTmaWarpSpecializedCooperativeEEENS5_IJNSA_ILi256EEESG_NSA_ILi128EEEEEENS_12float_e5m2_tENS5_IJlSC_lEEESJ_SK_NS4_8TiledMMAINS4_8MMA_AtomIJNS4_4SM904GMMA31MMA_64x256x32_F32E5M2E5M2_SS_TNILNSO_7ScaleInE1ELSQ_1EEEEEENS4_6LayoutINS5_IJSB_SC_SC_EEENS5_IJSC_NSA_ILi0EEESV_EEEEENS5_IJNS4_10UnderscoreESY_SY_EEEEENS4_23SM90_TMA_LOAD_MULTICASTENS4_14ComposedLayoutINS4_7SwizzleILi3ELi4ELi3EEENS4_18smem_ptr_flag_bitsILi8EEENST_INS5_IJNSA_ILi8EEESH_EEENS5_IJSH_SC_EEEEEEEvNS4_8identityES11_S1B_vS1C_EENS_8epilogue10collective6detail29Sm90TmaWarpSpecializedAdapterINS1F_15DefaultEpilogueISJ_SK_SK_NS1E_6thread17LinearCombinationISJ_Li1EffLNS1J_9ScaleType4KindE0ELNS_15FloatRoundStyleE2ESJ_EENS1_15EpilogueDefaultEEEEEvvEEEEvNT_6ParamsE,"aw",@nobits
	.sectionflags	@""
	.align	16
	.zero		1024


//--------------------- .nv.shared.reserved.0     --------------------------
	.section	.nv.shared.reserved.0,"aw",@nobits
	.weak		__nv_reservedSMEM_offset_0_alias
	.size		__nv_reservedSMEM_offset_0_alias, 0, 0
	.other		__nv_reservedSMEM_offset_0_alias,@"STO_CUDA_RESERVED_SHARED STV_DEFAULT"
__nv_reservedSMEM_offset_0_alias:
	.zero		0


//--------------------- .nv.global                --------------------------
	.section	.nv.global,"aw",@nobits
.nv.global:
	.type		_ZN39_INTERNAL_926b351f_4_k_cu_f7da8b52_54944cute1_E,@object
	.size		_ZN39_INTERNAL_926b351f_4_k_cu_f7da8b52_54944cute1_E,(_ZN39_INTERNAL_926b351f_4_k_cu_f7da8b52_54944cuda3std3__45__cpo6cbeginE - _ZN39_INTERNAL_926b351f_4_k_cu_f7da8b52_54944cute1_E)
_ZN39_INTERNAL_926b351f_4_k_cu_f7da8b52_54944cute1_E:
	.zero		1
	.type		_ZN39_INTERNAL_926b351f_4_k_cu_f7da8b52_54944cuda3std3__45__cpo6cbeginE,@object
	.size		_ZN39_INTERNAL_926b351f_4_k_cu_f7da8b52_54944cuda3std3__45__cpo6cbeginE,(_ZN39_INTERNAL_926b351f_4_k_cu_f7da8b52_54944cuda3std3__48in_placeE - _ZN39_INTERNAL_926b351f_4_k_cu_f7da8b52_54944cuda3std3__45__cpo6cbeginE)
_ZN39_INTERNAL_926b351f_4_k_cu_f7da8b52_54944cuda3std3__45__cpo6cbeginE:
	.zero		1
	.type		_ZN39_INTERNAL_926b351f_4_k_cu_f7da8b52_54944cuda3std3__48in_placeE,@object
	.size		_ZN39_INTERNAL_926b351f_4_k_cu_f7da8b52_54944cuda3std3__48in_placeE,(_ZN39_INTERNAL_926b351f_4_k_cu_f7da8b52_54944cuda3std6ranges3__45__cpo9iter_moveE - _ZN39_INTERNAL_926b351f_4_k_cu_f7da8b52_54944cuda3std3__48in_placeE)
_ZN39_INTERNAL_926b351f_4_k_cu_f7da8b52_54944cuda3std3__48in_placeE:
	.zero		1
	.type		_ZN39_INTERNAL_926b351f_4_k_cu_f7da8b52_54944cuda3std6ranges3__45__cpo9iter_moveE,@object
	.size		_ZN39_INTERNAL_926b351f_4_k_cu_f7da8b52_54944cuda3std6ranges3__45__cpo9iter_moveE,(_ZN39_INTERNAL_926b351f_4_k_cu_f7da8b52_54944cuda3std3__45__cpo5beginE - _ZN39_INTERNAL_926b351f_4_k_cu_f7da8b52_54944cuda3std6ranges3__45__cpo9iter_moveE)
_ZN39_INTERNAL_926b351f_4_k_cu_f7da8b52_54944cuda3std6ranges3__45__cpo9iter_moveE:
	.zero		1
	.type		_ZN39_INTERNAL_926b351f_4_k_cu_f7da8b52_54944cuda3std3__45__cpo5beginE,@object
	.size		_ZN39_INTERNAL_926b351f_4_k_cu_f7da8b52_54944cuda3std3__45__cpo5beginE,(_ZN39_INTERNAL_926b351f_4_k_cu_f7da8b52_54944cuda3std3__441_GLOBAL__N__926b351f_4_k_cu_f7da8b52_54946ignoreE - _ZN39_INTERNAL_926b351f_4_k_cu_f7da8b52_54944cuda3std3__45__cpo5beginE)
_ZN39_INTERNAL_926b351f_4_k_cu_f7da8b52_54944cuda3std3__45__cpo5beginE:
	.zero		1
	.type		_ZN39_INTERNAL_926b351f_4_k_cu_f7da8b52_54944cuda3std3__441_GLOBAL__N__926b351f_4_k_cu_f7da8b52_54946ignoreE,@object
	.size		_ZN39_INTERNAL_926b351f_4_k_cu_f7da8b52_54944cuda3std3__441_GLOBAL__N__926b351f_4_k_cu_f7da8b52_54946ignoreE,(_ZN39_INTERNAL_926b351f_4_k_cu_f7da8b52_54944cute7productE - _ZN39_INTERNAL_926b351f_4_k_cu_f7da8b52_54944cuda3std3__441_GLOBAL__N__926b351f_4_k_cu_f7da8b52_54946ignoreE)
_ZN39_INTERNAL_926b351f_4_k_cu_f7da8b52_54944cuda3std3__441_GLOBAL__N__926b351f_4_k_cu_f7da8b52_54946ignoreE:
	.zero		1
	.type		_ZN39_INTERNAL_926b351f_4_k_cu_f7da8b52_54944cute7productE,@object
	.size		_ZN39_INTERNAL_926b351f_4_k_cu_f7da8b52_54944cute7productE,(_ZN39_INTERNAL_926b351f_4_k_cu_f7da8b52_54944cuda3std3__45__cpo3endE - _ZN39_INTERNAL_926b351f_4_k_cu_f7da8b52_54944cute7productE)
_ZN39_INTERNAL_926b351f_4_k_cu_f7da8b52_54944cute7productE:
	.zero		1
	.type		_ZN39_INTERNAL_926b351f_4_k_cu_f7da8b52_54944cuda3std3__45__cpo3endE,@object
	.size		_ZN39_INTERNAL_926b351f_4_k_cu_f7da8b52_54944cuda3std3__45__cpo3endE,(_ZN39_INTERNAL_926b351f_4_k_cu_f7da8b52_54944cuda3std3__419piecewise_constructE - _ZN39_INTERNAL_926b351f_4_k_cu_f7da8b52_54944cuda3std3__45__cpo3endE)
_ZN39_INTERNAL_926b351f_4_k_cu_f7da8b52_54944cuda3std3__45__cpo3endE:
	.zero		1
	.type		_ZN39_INTERNAL_926b351f_4_k_cu_f7da8b52_54944cuda3std3__419piecewise_constructE,@object
	.size		_ZN39_INTERNAL_926b351f_4_k_cu_f7da8b52_54944cuda3std3__419piecewise_constructE,(_ZN39_INTERNAL_926b351f_4_k_cu_f7da8b52_54944cuda3std3__45__cpo4cendE - _ZN39_INTERNAL_926b351f_4_k_cu_f7da8b52_54944cuda3std3__419piecewise_constructE)
_ZN39_INTERNAL_926b351f_4_k_cu_f7da8b52_54944cuda3std3__419piecewise_constructE:
	.zero		1
	.type		_ZN39_INTERNAL_926b351f_4_k_cu_f7da8b52_54944cuda3std3__45__cpo4cendE,@object
	.size		_ZN39_INTERNAL_926b351f_4_k_cu_f7da8b52_54944cuda3std3__45__cpo4cendE,(_ZN39_INTERNAL_926b351f_4_k_cu_f7da8b52_54944cuda3std6ranges3__45__cpo4swapE - _ZN39_INTERNAL_926b351f_4_k_cu_f7da8b52_54944cuda3std3__45__cpo4cendE)
_ZN39_INTERNAL_926b351f_4_k_cu_f7da8b52_54944cuda3std3__45__cpo4cendE:
	.zero		1
	.type		_ZN39_INTERNAL_926b351f_4_k_cu_f7da8b52_54944cuda3std6ranges3__45__cpo4swapE,@object
	.size		_ZN39_INTERNAL_926b351f_4_k_cu_f7da8b52_54944cuda3std6ranges3__45__cpo4swapE,(.L_7 - _ZN39_INTERNAL_926b351f_4_k_cu_f7da8b52_54944cuda3std6ranges3__45__cpo4swapE)
_ZN39_INTERNAL_926b351f_4_k_cu_f7da8b52_54944cuda3std6ranges3__45__cpo4swapE:
	.zero		1
.L_7:


//--------------------- .nv.constant0._ZN7cutlass13device_kernelINS_4gemm6kernel13GemmUniversalIN4cute5tupleIJiiiiEEENS1_10collective13CollectiveMmaINS1_37MainloopSm90TmaGmmaWarpSpecializedFP8ILi4ENS5_IJNS4_1CILi2EEESB_NSA_ILi1EEEEEENS1_35KernelTmaWarpSpecializedCooperativeEEENS5_IJNSA_ILi256EEESG_NSA_ILi128EEEEEENS_12float_e5m2_tENS5_IJlSC_lEEESJ_SK_NS4_8TiledMMAINS4_8MMA_AtomIJNS4_4SM904GMMA31MMA_64x256x32_F32E5M2E5M2_SS_TNILNSO_7ScaleInE1ELSQ_1EEEEEENS4_6LayoutINS5_IJSB_SC_SC_EEENS5_IJSC_NSA_ILi0EEESV_EEEEENS5_IJNS4_10UnderscoreESY_SY_EEEEENS4_23SM90_TMA_LOAD_MULTICASTENS4_14ComposedLayoutINS4_7SwizzleILi3ELi4ELi3EEENS4_18smem_ptr_flag_bitsILi8EEENST_INS5_IJNSA_ILi8EEESH_EEENS5_IJSH_SC_EEEEEEEvNS4_8identityES11_S1B_vS1C_EENS_8epilogue10collective6detail29Sm90TmaWarpSpecializedAdapterINS1F_15DefaultEpilogueISJ_SK_SK_NS1E_6thread17LinearCombinationISJ_Li1EffLNS1J_9ScaleType4KindE0ELNS_15FloatRoundStyleE2ESJ_EENS1_15EpilogueDefaultEEEEEvvEEEEvNT_6ParamsE --------------------------
	.section	.nv.constant0._ZN7cutlass13device_kernelINS_4gemm6kernel13GemmUniversalIN4cute5tupleIJiiiiEEENS1_10collective13CollectiveMmaINS1_37MainloopSm90TmaGmmaWarpSpecializedFP8ILi4ENS5_IJNS4_1CILi2EEESB_NSA_ILi1EEEEEENS1_35KernelTmaWarpSpecializedCooperativeEEENS5_IJNSA_ILi256EEESG_NSA_ILi128EEEEEENS_12float_e5m2_tENS5_IJlSC_lEEESJ_SK_NS4_8TiledMMAINS4_8MMA_AtomIJNS4_4SM904GMMA31MMA_64x256x32_F32E5M2E5M2_SS_TNILNSO_7ScaleInE1ELSQ_1EEEEEENS4_6LayoutINS5_IJSB_SC_SC_EEENS5_IJSC_NSA_ILi0EEESV_EEEEENS5_IJNS4_10UnderscoreESY_SY_EEEEENS4_23SM90_TMA_LOAD_MULTICASTENS4_14ComposedLayoutINS4_7SwizzleILi3ELi4ELi3EEENS4_18smem_ptr_flag_bitsILi8EEENST_INS5_IJNSA_ILi8EEESH_EEENS5_IJSH_SC_EEEEEEEvNS4_8identityES11_S1B_vS1C_EENS_8epilogue10collective6detail29Sm90TmaWarpSpecializedAdapterINS1F_15DefaultEpilogueISJ_SK_SK_NS1E_6thread17LinearCombinationISJ_Li1EffLNS1J_9ScaleType4KindE0ELNS_15FloatRoundStyleE2ESJ_EENS1_15EpilogueDefaultEEEEEvvEEEEvNT_6ParamsE,"a",@progbits
	.sectionflags	@""
	.align	4
.nv.constant0._ZN7cutlass13device_kernelINS_4gemm6kernel13GemmUniversalIN4cute5tupleIJiiiiEEENS1_10collective13CollectiveMmaINS1_37MainloopSm90TmaGmmaWarpSpecializedFP8ILi4ENS5_IJNS4_1CILi2EEESB_NSA_ILi1EEEEEENS1_35KernelTmaWarpSpecializedCooperativeEEENS5_IJNSA_ILi256EEESG_NSA_ILi128EEEEEENS_12float_e5m2_tENS5_IJlSC_lEEESJ_SK_NS4_8TiledMMAINS4_8MMA_AtomIJNS4_4SM904GMMA31MMA_64x256x32_F32E5M2E5M2_SS_TNILNSO_7ScaleInE1ELSQ_1EEEEEENS4_6LayoutINS5_IJSB_SC_SC_EEENS5_IJSC_NSA_ILi0EEESV_EEEEENS5_IJNS4_10UnderscoreESY_SY_EEEEENS4_23SM90_TMA_LOAD_MULTICASTENS4_14ComposedLayoutINS4_7SwizzleILi3ELi4ELi3EEENS4_18smem_ptr_flag_bitsILi8EEENST_INS5_IJNSA_ILi8EEESH_EEENS5_IJSH_SC_EEEEEEEvNS4_8identityES11_S1B_vS1C_EENS_8epilogue10collective6detail29Sm90TmaWarpSpecializedAdapterINS1F_15DefaultEpilogueISJ_SK_SK_NS1E_6thread17LinearCombinationISJ_Li1EffLNS1J_9ScaleType4KindE0ELNS_15FloatRoundStyleE2ESJ_EENS1_15EpilogueDefaultEEEEEvvEEEEvNT_6ParamsE:
	.zero		1664


//--------------------- SYMBOLS --------------------------

	.type		.nv.reservedSmem.offset0,@object
	.size		.nv.reservedSmem.offset0,0x4
